// auto-generated by cutlass_sweep.gemm — config: {"arch": "sm_100", "cluster_m": 1, "cluster_n": 4, "dtype": "mxfp8_e4m3", "dtype_b": "mxfp8_e4m3", "layout": "nt", "stages": 0, "tile_k": 128, "tile_m": 128, "tile_n": 128}
#include "cutlass/cutlass.h"
#include "cutlass/gemm/collective/collective_builder.hpp"
#include "cutlass/gemm/device/gemm_universal_adapter.h"
#include "cutlass/gemm/kernel/gemm_universal.hpp"
#include "cutlass/epilogue/collective/collective_builder.hpp"

using ElemA = cutlass::mx_float8_t<cutlass::float_e4m3_t>;
using ElemB = cutlass::mx_float8_t<cutlass::float_e4m3_t>;
using ElemCD = cutlass::bfloat16_t;
using Acc  = float;
using TileShape    = cute::Shape<cute::_128, cute::_128, cute::_128>;
using ClusterShape = cute::Shape<cute::_1, cute::_4, cute::_1>;

using CollectiveEpilogue = typename cutlass::epilogue::collective::CollectiveBuilder<
    cutlass::arch::Sm100, cutlass::arch::OpClassTensorOp,
    TileShape, ClusterShape,
    cutlass::epilogue::collective::EpilogueTileAuto,
    Acc, Acc,
    ElemCD, cutlass::layout::RowMajor, 128 / cutlass::sizeof_bits<ElemCD>::value,
    ElemCD, cutlass::layout::RowMajor, 128 / cutlass::sizeof_bits<ElemCD>::value,
    cutlass::epilogue::collective::EpilogueScheduleAuto
  >::CollectiveOp;

using CollectiveMainloop = typename cutlass::gemm::collective::CollectiveBuilder<
    cutlass::arch::Sm100, cutlass::arch::OpClassBlockScaledTensorOp,
    ElemA, cutlass::layout::RowMajor, 32,
    ElemB, cutlass::layout::ColumnMajor, 32,
    Acc,
    TileShape, ClusterShape,
    cutlass::gemm::collective::StageCountAutoCarveout<static_cast<int>(sizeof(typename CollectiveEpilogue::SharedStorage))>,
    cutlass::gemm::collective::KernelScheduleAuto
  >::CollectiveOp;

using GemmKernel = cutlass::gemm::kernel::GemmUniversal<
    cute::Shape<int,int,int,int>,
    CollectiveMainloop,
    CollectiveEpilogue
>;
using Gemm = cutlass::gemm::device::GemmUniversalAdapter<GemmKernel>;

// Force the device kernel symbol into the cubin without needing a host main.
auto* _anchor = &cutlass::device_kernel<GemmKernel>;


// ===== COMPILED SASS (sm_100a) =====

	.target	sm_100a

	.elftype	@"ET_EXEC"


//--------------------- .note.nv.tkinfo           --------------------------
	.section	.note.nv.tkinfo,"",@"SHT_NOTE"
	.sectionflags	@"SHF_NOTE_NV_TKINFO"
	.tkinfo
        /*0018*/ 	.word	0x00000002
        /*0030*/ 	.string	""
        /*0030*/ 	.string	"ptxas"
        /*0030*/ 	.string	"Cuda compilation tools, release 13.0, V13.0.88"
        /*0030*/ 	.string	"Build cuda_13.0.r13.0/compiler.36424714_0"
        /*0030*/ 	.string	"-arch sm_100a -m 64 "



//--------------------- .note.nv.cuinfo           --------------------------
	.section	.note.nv.cuinfo,"",@"SHT_NOTE"
	.sectionflags	@"SHF_NOTE_NV_CUINFO"
        /*0018*/ 	.short	0x0002
        /*001a*/ 	.short	0x0064
        /*001c*/ 	.short	0x0082
	.zero		2


//--------------------- .nv.info                  --------------------------
	.section	.nv.info,"",@"SHT_CUDA_INFO"
	.align	4


	//----- nvinfo : EIATTR_REGCOUNT
	.align		4
        /*0000*/ 	.byte	0x04, 0x2f
        /*0002*/ 	.short	(.L_19 - .L_18)
	.align		4
.L_18:
        /*0004*/ 	.word	index@(_ZN7cutlass13device_kernelINS_4gemm6kernel13GemmUniversalIN4cute5tupleIJiiiiEEENS1_10collective13CollectiveMmaINS1_46MainloopSm100TmaUmmaWarpSpecializedBlockScaledILi5ELi2ELi2ENS5_IJNS4_1CILi1EEENSA_ILi4EEESB_EEEEENS5_IJNSA_ILi128EEESF_SF_EEENS5_IJNS_12float_e4m3_tENS_13float_ue8m0_tEEEENS5_IJNS5_IJlSB_lEEENS4_6LayoutINS5_IJNS5_IJNS5_IJNSA_ILi32EEESC_EEEiEEESO_NS5_IJSB_iEEEEEENS5_IJNS5_IJNS5_IJNSA_ILi16EEESC_EEEiEEENS5_IJNS5_IJNSA_ILi0EEESB_EEENSA_ILi512EEEEEENS5_IJSU_iEEEEEEEEEEESJ_S11_NS4_8TiledMMAINS4_8MMA_AtomIJNS4_21SM100_MMA_MXF8F6F4_SSISH_SH_fSI_Li128ELi128ELNS4_4UMMA5MajorE0ELS16_0ELNS15_7ScaleInE0ELS17_0EEEEEENSL_INS5_IJSB_SB_SB_EEENS5_IJSU_SU_SU_EEEEENS5_IJNS4_10UnderscoreES1D_S1D_EEEEENS5_IJNS4_23SM90_TMA_LOAD_MULTICASTES1G_EEENS5_IJNS4_14ComposedLayoutINS4_7SwizzleILi3ELi4ELi3EEENS4_18smem_ptr_flag_bitsILi8EEENSL_INS5_IJNSA_ILi8EEESF_EEENS5_IJSF_SB_EEEEEEENSL_INS5_IJNS5_IJNS5_IJSN_SB_EEENS5_IJSM_SB_EEEEEESB_NS5_IJSC_SB_EEEEEENS5_IJNS5_IJNS5_IJSS_SW_EEESV_EEESU_NS5_IJSB_SW_EEEEEEEEEEEvNS4_8identityENS5_IJNS4_13SM90_TMA_LOADES24_EEES22_vS23_EENS_8epilogue10collective18CollectiveEpilogueINS27_23Sm100TmaWarpSpecializedILi4ELi2ELi32ELb1ELb0EEEJSG_NS5_IJNSL_ISF_SB_EENSL_ISM_SB_EEEEENS_10bfloat16_tESK_S2F_SK_NS27_6fusion15FusionCallbacksIS2B_NS2G_17LinearCombinationIS2F_fS2F_fLNS_15FloatRoundStyleE2EEESG_S2E_JEEENS4_5SM1004TMEM4LOAD26SM100_TMEM_LOAD_32dp32b32xES24_NS1I_INS1J_ILi2ELi4ELi3EEENS1L_ILi16EEENSL_INS5_IJS1N_SM_EEES1T_EEEENS4_39AutoVectorizingCopyWithAssumedAlignmentILi128EEENS4_14SM90_TMA_STOREES2U_S2W_S2W_EEEvvEEEEvNT_6ParamsE)
        /*0008*/ 	.word	0x0000006e


	//----- nvinfo : EIATTR_FRAME_SIZE
	.align		4
.L_19:
        /*000c*/ 	.byte	0x04, 0x11
        /*000e*/ 	.short	(.L_21 - .L_20)
	.align		4
.L_20:
        /*0010*/ 	.word	index@($__internal_2_$__cuda_sm10x_tcgen05_guardrail_trap_unallocated_columns_being_dealloced)
        /*0014*/ 	.word	0x00000000


	//----- nvinfo : EIATTR_FRAME_SIZE
	.align		4
.L_21:
        /*0018*/ 	.byte	0x04, 0x11
        /*001a*/ 	.short	(.L_23 - .L_22)
	.align		4
.L_22:
        /*001c*/ 	.word	index@($__internal_1_$__cuda_sm10x_tcgen05_guardrail_trap_phase_invalid_during_alloc)
        /*0020*/ 	.word	0x00000000


	//----- nvinfo : EIATTR_FRAME_SIZE
	.align		4
.L_23:
        /*0024*/ 	.byte	0x04, 0x11
        /*0026*/ 	.short	(.L_25 - .L_24)
	.align		4
.L_24:
        /*0028*/ 	.word	index@($__internal_0_$__cuda_sm10x_tcgen05_guardrail_trap_col_being_dealloced_not_returned_by_alloc)
        /*002c*/ 	.word	0x00000000


	//----- nvinfo : EIATTR_FRAME_SIZE
	.align		4
.L_25:
        /*0030*/ 	.byte	0x04, 0x11
        /*0032*/ 	.short	(.L_27 - .L_26)
	.align		4
.L_26:
        /*0034*/ 	.word	index@(_ZN7cutlass13device_kernelINS_4gemm6kernel13GemmUniversalIN4cute5tupleIJiiiiEEENS1_10collective13CollectiveMmaINS1_46MainloopSm100TmaUmmaWarpSpecializedBlockScaledILi5ELi2ELi2ENS5_IJNS4_1CILi1EEENSA_ILi4EEESB_EEEEENS5_IJNSA_ILi128EEESF_SF_EEENS5_IJNS_12float_e4m3_tENS_13float_ue8m0_tEEEENS5_IJNS5_IJlSB_lEEENS4_6LayoutINS5_IJNS5_IJNS5_IJNSA_ILi32EEESC_EEEiEEESO_NS5_IJSB_iEEEEEENS5_IJNS5_IJNS5_IJNSA_ILi16EEESC_EEEiEEENS5_IJNS5_IJNSA_ILi0EEESB_EEENSA_ILi512EEEEEENS5_IJSU_iEEEEEEEEEEESJ_S11_NS4_8TiledMMAINS4_8MMA_AtomIJNS4_21SM100_MMA_MXF8F6F4_SSISH_SH_fSI_Li128ELi128ELNS4_4UMMA5MajorE0ELS16_0ELNS15_7ScaleInE0ELS17_0EEEEEENSL_INS5_IJSB_SB_SB_EEENS5_IJSU_SU_SU_EEEEENS5_IJNS4_10UnderscoreES1D_S1D_EEEEENS5_IJNS4_23SM90_TMA_LOAD_MULTICASTES1G_EEENS5_IJNS4_14ComposedLayoutINS4_7SwizzleILi3ELi4ELi3EEENS4_18smem_ptr_flag_bitsILi8EEENSL_INS5_IJNSA_ILi8EEESF_EEENS5_IJSF_SB_EEEEEEENSL_INS5_IJNS5_IJNS5_IJSN_SB_EEENS5_IJSM_SB_EEEEEESB_NS5_IJSC_SB_EEEEEENS5_IJNS5_IJNS5_IJSS_SW_EEESV_EEESU_NS5_IJSB_SW_EEEEEEEEEEEvNS4_8identityENS5_IJNS4_13SM90_TMA_LOADES24_EEES22_vS23_EENS_8epilogue10collective18CollectiveEpilogueINS27_23Sm100TmaWarpSpecializedILi4ELi2ELi32ELb1ELb0EEEJSG_NS5_IJNSL_ISF_SB_EENSL_ISM_SB_EEEEENS_10bfloat16_tESK_S2F_SK_NS27_6fusion15FusionCallbacksIS2B_NS2G_17LinearCombinationIS2F_fS2F_fLNS_15FloatRoundStyleE2EEESG_S2E_JEEENS4_5SM1004TMEM4LOAD26SM100_TMEM_LOAD_32dp32b32xES24_NS1I_INS1J_ILi2ELi4ELi3EEENS1L_ILi16EEENSL_INS5_IJS1N_SM_EEES1T_EEEENS4_39AutoVectorizingCopyWithAssumedAlignmentILi128EEENS4_14SM90_TMA_STOREES2U_S2W_S2W_EEEvvEEEEvNT_6ParamsE)
        /*0038*/ 	.word	0x00000000


	//----- nvinfo : EIATTR_MIN_STACK_SIZE
	.align		4
.L_27:
        /*003c*/ 	.byte	0x04, 0x12
        /*003e*/ 	.short	(.L_29 - .L_28)
	.align		4
.L_28:
        /*0040*/ 	.word	index@(_ZN7cutlass13device_kernelINS_4gemm6kernel13GemmUniversalIN4cute5tupleIJiiiiEEENS1_10collective13CollectiveMmaINS1_46MainloopSm100TmaUmmaWarpSpecializedBlockScaledILi5ELi2ELi2ENS5_IJNS4_1CILi1EEENSA_ILi4EEESB_EEEEENS5_IJNSA_ILi128EEESF_SF_EEENS5_IJNS_12float_e4m3_tENS_13float_ue8m0_tEEEENS5_IJNS5_IJlSB_lEEENS4_6LayoutINS5_IJNS5_IJNS5_IJNSA_ILi32EEESC_EEEiEEESO_NS5_IJSB_iEEEEEENS5_IJNS5_IJNS5_IJNSA_ILi16EEESC_EEEiEEENS5_IJNS5_IJNSA_ILi0EEESB_EEENSA_ILi512EEEEEENS5_IJSU_iEEEEEEEEEEESJ_S11_NS4_8TiledMMAINS4_8MMA_AtomIJNS4_21SM100_MMA_MXF8F6F4_SSISH_SH_fSI_Li128ELi128ELNS4_4UMMA5MajorE0ELS16_0ELNS15_7ScaleInE0ELS17_0EEEEEENSL_INS5_IJSB_SB_SB_EEENS5_IJSU_SU_SU_EEEEENS5_IJNS4_10UnderscoreES1D_S1D_EEEEENS5_IJNS4_23SM90_TMA_LOAD_MULTICASTES1G_EEENS5_IJNS4_14ComposedLayoutINS4_7SwizzleILi3ELi4ELi3EEENS4_18smem_ptr_flag_bitsILi8EEENSL_INS5_IJNSA_ILi8EEESF_EEENS5_IJSF_SB_EEEEEEENSL_INS5_IJNS5_IJNS5_IJSN_SB_EEENS5_IJSM_SB_EEEEEESB_NS5_IJSC_SB_EEEEEENS5_IJNS5_IJNS5_IJSS_SW_EEESV_EEESU_NS5_IJSB_SW_EEEEEEEEEEEvNS4_8identityENS5_IJNS4_13SM90_TMA_LOADES24_EEES22_vS23_EENS_8epilogue10collective18CollectiveEpilogueINS27_23Sm100TmaWarpSpecializedILi4ELi2ELi32ELb1ELb0EEEJSG_NS5_IJNSL_ISF_SB_EENSL_ISM_SB_EEEEENS_10bfloat16_tESK_S2F_SK_NS27_6fusion15FusionCallbacksIS2B_NS2G_17LinearCombinationIS2F_fS2F_fLNS_15FloatRoundStyleE2EEESG_S2E_JEEENS4_5SM1004TMEM4LOAD26SM100_TMEM_LOAD_32dp32b32xES24_NS1I_INS1J_ILi2ELi4ELi3EEENS1L_ILi16EEENSL_INS5_IJS1N_SM_EEES1T_EEEENS4_39AutoVectorizingCopyWithAssumedAlignmentILi128EEENS4_14SM90_TMA_STOREES2U_S2W_S2W_EEEvvEEEEvNT_6ParamsE)
        /*0044*/ 	.word	0x00000000
.L_29:


//--------------------- .nv.compat                --------------------------
	.section	.nv.compat,"",@"SHT_CUDA_COMPAT_INFO"
	.align	4
        /*0000*/ 	.byte	0x02, 0x09, 0x01, 0x00, 0x02, 0x02, 0x02, 0x00, 0x02, 0x05, 0x05, 0x00, 0x03, 0x07, 0x01, 0x01
        /*0010*/ 	.byte	0x02, 0x03, 0x01, 0x00, 0x02, 0x06, 0x01, 0x00, 0x04, 0x0b, 0x08, 0x00, 0x09, 0x00, 0x00, 0x00
        /*0020*/ 	.byte	0x00, 0x00, 0x00, 0x00


//--------------------- .nv.info._ZN7cutlass13device_kernelINS_4gemm6kernel13GemmUniversalIN4cute5tupleIJiiiiEEENS1_10collective13CollectiveMmaINS1_46MainloopSm100TmaUmmaWarpSpecializedBlockScaledILi5ELi2ELi2ENS5_IJNS4_1CILi1EEENSA_ILi4EEESB_EEEEENS5_IJNSA_ILi128EEESF_SF_EEENS5_IJNS_12float_e4m3_tENS_13float_ue8m0_tEEEENS5_IJNS5_IJlSB_lEEENS4_6LayoutINS5_IJNS5_IJNS5_IJNSA_ILi32EEESC_EEEiEEESO_NS5_IJSB_iEEEEEENS5_IJNS5_IJNS5_IJNSA_ILi16EEESC_EEEiEEENS5_IJNS5_IJNSA_ILi0EEESB_EEENSA_ILi512EEEEEENS5_IJSU_iEEEEEEEEEEESJ_S11_NS4_8TiledMMAINS4_8MMA_AtomIJNS4_21SM100_MMA_MXF8F6F4_SSISH_SH_fSI_Li128ELi128ELNS4_4UMMA5MajorE0ELS16_0ELNS15_7ScaleInE0ELS17_0EEEEEENSL_INS5_IJSB_SB_SB_EEENS5_IJSU_SU_SU_EEEEENS5_IJNS4_10UnderscoreES1D_S1D_EEEEENS5_IJNS4_23SM90_TMA_LOAD_MULTICASTES1G_EEENS5_IJNS4_14ComposedLayoutINS4_7SwizzleILi3ELi4ELi3EEENS4_18smem_ptr_flag_bitsILi8EEENSL_INS5_IJNSA_ILi8EEESF_EEENS5_IJSF_SB_EEEEEEENSL_INS5_IJNS5_IJNS5_IJSN_SB_EEENS5_IJSM_SB_EEEEEESB_NS5_IJSC_SB_EEEEEENS5_IJNS5_IJNS5_IJSS_SW_EEESV_EEESU_NS5_IJSB_SW_EEEEEEEEEEEvNS4_8identityENS5_IJNS4_13SM90_TMA_LOADES24_EEES22_vS23_EENS_8epilogue10collective18CollectiveEpilogueINS27_23Sm100TmaWarpSpecializedILi4ELi2ELi32ELb1ELb0EEEJSG_NS5_IJNSL_ISF_SB_EENSL_ISM_SB_EEEEENS_10bfloat16_tESK_S2F_SK_NS27_6fusion15FusionCallbacksIS2B_NS2G_17LinearCombinationIS2F_fS2F_fLNS_15FloatRoundStyleE2EEESG_S2E_JEEENS4_5SM1004TMEM4LOAD26SM100_TMEM_LOAD_32dp32b32xES24_NS1I_INS1J_ILi2ELi4ELi3EEENS1L_ILi16EEENSL_INS5_IJS1N_SM_EEES1T_EEEENS4_39AutoVectorizingCopyWithAssumedAlignmentILi128EEENS4_14SM90_TMA_STOREES2U_S2W_S2W_EEEvvEEEEvNT_6ParamsE --------------------------
	.section	.nv.info._ZN7cutlass13device_kernelINS_4gemm6kernel13GemmUniversalIN4cute5tupleIJiiiiEEENS1_10collective13CollectiveMmaINS1_46MainloopSm100TmaUmmaWarpSpecializedBlockScaledILi5ELi2ELi2ENS5_IJNS4_1CILi1EEENSA_ILi4EEESB_EEEEENS5_IJNSA_ILi128EEESF_SF_EEENS5_IJNS_12float_e4m3_tENS_13float_ue8m0_tEEEENS5_IJNS5_IJlSB_lEEENS4_6LayoutINS5_IJNS5_IJNS5_IJNSA_ILi32EEESC_EEEiEEESO_NS5_IJSB_iEEEEEENS5_IJNS5_IJNS5_IJNSA_ILi16EEESC_EEEiEEENS5_IJNS5_IJNSA_ILi0EEESB_EEENSA_ILi512EEEEEENS5_IJSU_iEEEEEEEEEEESJ_S11_NS4_8TiledMMAINS4_8MMA_AtomIJNS4_21SM100_MMA_MXF8F6F4_SSISH_SH_fSI_Li128ELi128ELNS4_4UMMA5MajorE0ELS16_0ELNS15_7ScaleInE0ELS17_0EEEEEENSL_INS5_IJSB_SB_SB_EEENS5_IJSU_SU_SU_EEEEENS5_IJNS4_10UnderscoreES1D_S1D_EEEEENS5_IJNS4_23SM90_TMA_LOAD_MULTICASTES1G_EEENS5_IJNS4_14ComposedLayoutINS4_7SwizzleILi3ELi4ELi3EEENS4_18smem_ptr_flag_bitsILi8EEENSL_INS5_IJNSA_ILi8EEESF_EEENS5_IJSF_SB_EEEEEEENSL_INS5_IJNS5_IJNS5_IJSN_SB_EEENS5_IJSM_SB_EEEEEESB_NS5_IJSC_SB_EEEEEENS5_IJNS5_IJNS5_IJSS_SW_EEESV_EEESU_NS5_IJSB_SW_EEEEEEEEEEEvNS4_8identityENS5_IJNS4_13SM90_TMA_LOADES24_EEES22_vS23_EENS_8epilogue10collective18CollectiveEpilogueINS27_23Sm100TmaWarpSpecializedILi4ELi2ELi32ELb1ELb0EEEJSG_NS5_IJNSL_ISF_SB_EENSL_ISM_SB_EEEEENS_10bfloat16_tESK_S2F_SK_NS27_6fusion15FusionCallbacksIS2B_NS2G_17LinearCombinationIS2F_fS2F_fLNS_15FloatRoundStyleE2EEESG_S2E_JEEENS4_5SM1004TMEM4LOAD26SM100_TMEM_LOAD_32dp32b32xES24_NS1I_INS1J_ILi2ELi4ELi3EEENS1L_ILi16EEENSL_INS5_IJS1N_SM_EEES1T_EEEENS4_39AutoVectorizingCopyWithAssumedAlignmentILi128EEENS4_14SM90_TMA_STOREES2U_S2W_S2W_EEEvvEEEEvNT_6ParamsE,"",@"SHT_CUDA_INFO"
	.sectionflags	@""
	.align	4


	//----- nvinfo : EIATTR_CUDA_API_VERSION
	.align		4
        /*0000*/ 	.byte	0x04, 0x37
        /*0002*/ 	.short	(.L_31 - .L_30)
.L_30:
        /*0004*/ 	.word	0x00000082


	//----- nvinfo : EIATTR_KPARAM_INFO
	.align		4
.L_31:
        /*0008*/ 	.byte	0x04, 0x17
        /*000a*/ 	.short	(.L_33 - .L_32)
.L_32:
        /*000c*/ 	.word	0x00000000
        /*0010*/ 	.short	0x0000
        /*0012*/ 	.short	0x0000
        /*0014*/ 	.byte	0x00, 0xf0, 0x01, 0x30


	//----- nvinfo : EIATTR_AT_ENTRY_FRAGMENTS
	.align		4
.L_33:
        /*0018*/ 	.byte	0x04, 0x4f
        /*001a*/ 	.short	(.L_35 - .L_34)


	//   ....[0]....
.L_34:
        /*001c*/ 	.word	0x00000006


	//----- nvinfo : EIATTR_RESERVED_SMEM_USED
	.align		4
.L_35:
        /*0020*/ 	.byte	0x01, 0x41
	.zero		2


	//----- nvinfo : EIATTR_SPARSE_MMA_MASK
	.align		4
        /*0024*/ 	.byte	0x03, 0x50
        /*0026*/ 	.short	0x0000


	//----- nvinfo : EIATTR_TCGEN05_1CTA_USED
	.align		4
        /*0028*/ 	.byte	0x01, 0x51
	.zero		2


	//----- nvinfo : EIATTR_MAXREG_COUNT
	.align		4
        /*002c*/ 	.byte	0x03, 0x1b
        /*002e*/ 	.short	0x00ff


	//----- nvinfo : EIATTR_NUM_BARRIERS
	.align		4
        /*0030*/ 	.byte	0x02, 0x4c
        /*0032*/ 	.byte	0x07
	.zero		1


	//----- nvinfo : EIATTR_EXTERNS
	.align		4
        /*0034*/ 	.byte	0x04, 0x0f
        /*0036*/ 	.short	(.L_37 - .L_36)


	//   ....[0]....
	.align		4
.L_36:
        /*0038*/ 	.word	index@(__assertfail)


	//----- nvinfo : EIATTR_MERCURY_ISA_VERSION
	.align		4
.L_37:
        /*003c*/ 	.byte	0x03, 0x5f
        /*003e*/ 	.short	0x0101


	//----- nvinfo : EIATTR_INT_WARP_WIDE_INSTR_OFFSETS
	.align		4
        /*0040*/ 	.byte	0x04, 0x31
        /*0042*/ 	.short	(.L_39 - .L_38)


	//   ....[0]....
.L_38:
        /*0044*/ 	.word	0x00002390


	//   ....[1]....
        /*0048*/ 	.word	0x00004020


	//   ....[2]....
        /*004c*/ 	.word	0x00004050


	//   ....[3]....
        /*0050*/ 	.word	0x000040a0


	//   ....[4]....
        /*0054*/ 	.word	0x00004960


	//   ....[5]....
        /*0058*/ 	.word	0x000049c0


	//   ....[6]....
        /*005c*/ 	.word	0x00004ab0


	//   ....[7]....
        /*0060*/ 	.word	0x00004b20


	//   ....[8]....
        /*0064*/ 	.word	0x00004c30


	//   ....[9]....
        /*0068*/ 	.word	0x00004cc0


	//   ....[10]....
        /*006c*/ 	.word	0x00004e90


	//   ....[11]....
        /*0070*/ 	.word	0x00004f40


	//----- nvinfo : EIATTR_COOP_GROUP_MASK_REGIDS
	.align		4
.L_39:
        /*0074*/ 	.byte	0x04, 0x29
        /*0076*/ 	.short	(.L_41 - .L_40)


	//   ....[0]....
.L_40:
        /*0078*/ 	.word	0xffffffff


	//   ....[1]....
        /*007c*/ 	.word	0xffffffff


	//   ....[2]....
        /*0080*/ 	.word	0xffffffff


	//   ....[3]....
        /*0084*/ 	.word	0xffffffff


	//   ....[4]....
        /*0088*/ 	.word	0xffffffff


	//   ....[5]....
        /*008c*/ 	.word	0xffffffff


	//   ....[6]....
        /*0090*/ 	.word	0xffffffff


	//   ....[7]....
        /*0094*/ 	.word	0xffffffff


	//   ....[8]....
        /*0098*/ 	.word	0xffffffff


	//   ....[9]....
        /*009c*/ 	.word	0xffffffff


	//   ....[10]....
        /*00a0*/ 	.word	0xffffffff


	//   ....[11]....
        /*00a4*/ 	.word	0xffffffff


	//   ....[12]....
        /*00a8*/ 	.word	0xffffffff


	//   ....[13]....
        /*00ac*/ 	.word	0xffffffff


	//----- nvinfo : EIATTR_COOP_GROUP_INSTR_OFFSETS
	.align		4
.L_41:
        /*00b0*/ 	.byte	0x04, 0x28
        /*00b2*/ 	.short	(.L_43 - .L_42)


	//   ....[0]....
.L_42:
        /*00b4*/ 	.word	0x00000090


	//   ....[1]....
        /*00b8*/ 	.word	0x00000530


	//   ....[2]....
        /*00bc*/ 	.word	0x00000700


	//   ....[3]....
        /*00c0*/ 	.word	0x000008a0


	//   ....[4]....
        /*00c4*/ 	.word	0x000009a0


	//   ....[5]....
        /*00c8*/ 	.word	0x00000b10


	//   ....[6]....
        /*00cc*/ 	.word	0x00000c70


	//   ....[7]....
        /*00d0*/ 	.word	0x00000e20


	//   ....[8]....
        /*00d4*/ 	.word	0x00002270


	//   ....[9]....
        /*00d8*/ 	.word	0x000030f0


	//   ....[10]....
        /*00dc*/ 	.word	0x00003300


	//   ....[11]....
        /*00e0*/ 	.word	0x00003330


	//   ....[12]....
        /*00e4*/ 	.word	0x00003f10


	//   ....[13]....
        /*00e8*/ 	.word	0x00004140


	//----- nvinfo : EIATTR_VRC_CTA_INIT_COUNT
	.align		4
.L_43:
        /*00ec*/ 	.byte	0x02, 0x4a
        /*00ee*/ 	.byte	0x80
	.zero		1


	//----- nvinfo : EIATTR_SYSCALL_OFFSETS
	.align		4
        /*00f0*/ 	.byte	0x04, 0x46
        /*00f2*/ 	.short	(.L_45 - .L_44)


	//   ....[0]....
.L_44:
        /*00f4*/ 	.word	0x00005a60


	//   ....[1]....
        /*00f8*/ 	.word	0x00005b50


	//   ....[2]....
        /*00fc*/ 	.word	0x000062c0


	//   ....[3]....
        /*0100*/ 	.word	0x00006f40


	//   ....[4]....
        /*0104*/ 	.word	0x00007b90


	//   ....[5]....
        /*0108*/ 	.word	0x000087e0


	//----- nvinfo : EIATTR_MBARRIER_INSTR_OFFSETS
	.align		4
.L_45:
        /*010c*/ 	.byte	0x04, 0x39
        /*010e*/ 	.short	(.L_47 - .L_46)


	//   ....[0]....
.L_46:
        /*0110*/ 	.word	0x00000650
        /*0114*/ 	.word	0x000000ff
        /*0118*/ 	.word	0x00000000
        /*011c*/ 	.short	0x0100
        /*011e*/ 	.byte	0x06
	.zero		1


	//   ....[1]....
        /*0120*/ 	.word	0x00000660
        /*0124*/ 	.word	0x000000ff
        /*0128*/ 	.word	0x00000028
        /*012c*/ 	.short	0x0100
        /*012e*/ 	.byte	0x06
	.zero		1


	//   ....[2]....
        /*0130*/ 	.word	0x00000670
        /*0134*/ 	.word	0x000000ff
        /*0138*/ 	.word	0x00000008
        /*013c*/ 	.short	0x0100
        /*013e*/ 	.byte	0x06
	.zero		1


	//   ....[3]....
        /*0140*/ 	.word	0x00000680
        /*0144*/ 	.word	0x000000ff
        /*0148*/ 	.word	0x00000030
        /*014c*/ 	.short	0x0100
        /*014e*/ 	.byte	0x06
	.zero		1


	//   ....[4]....
        /*0150*/ 	.word	0x00000690
        /*0154*/ 	.word	0x000000ff
        /*0158*/ 	.word	0x00000010
        /*015c*/ 	.short	0x0100
        /*015e*/ 	.byte	0x06
	.zero		1


	//   ....[5]....
        /*0160*/ 	.word	0x000006a0
        /*0164*/ 	.word	0x000000ff
        /*0168*/ 	.word	0x00000038
        /*016c*/ 	.short	0x0100
        /*016e*/ 	.byte	0x06
	.zero		1


	//   ....[6]....
        /*0170*/ 	.word	0x000006b0
        /*0174*/ 	.word	0x000000ff
        /*0178*/ 	.word	0x00000018
        /*017c*/ 	.short	0x0100
        /*017e*/ 	.byte	0x06
	.zero		1


	//   ....[7]....
        /*0180*/ 	.word	0x000006c0
        /*0184*/ 	.word	0x000000ff
        /*0188*/ 	.word	0x00000040
        /*018c*/ 	.short	0x0100
        /*018e*/ 	.byte	0x06
	.zero		1


	//   ....[8]....
        /*0190*/ 	.word	0x000006d0
        /*0194*/ 	.word	0x000000ff
        /*0198*/ 	.word	0x00000020
        /*019c*/ 	.short	0x0100
        /*019e*/ 	.byte	0x06
	.zero		1


	//   ....[9]....
        /*01a0*/ 	.word	0x000006e0
        /*01a4*/ 	.word	0x000000ff
        /*01a8*/ 	.word	0x00000048
        /*01ac*/ 	.short	0x0100
        /*01ae*/ 	.byte	0x06
	.zero		1


	//   ....[10]....
        /*01b0*/ 	.word	0x00000810
        /*01b4*/ 	.word	0x000000ff
        /*01b8*/ 	.word	0x00000050
        /*01bc*/ 	.short	0x0100
        /*01be*/ 	.byte	0x06
	.zero		1


	//   ....[11]....
        /*01c0*/ 	.word	0x00000820
        /*01c4*/ 	.word	0x000000ff
        /*01c8*/ 	.word	0x00000070
        /*01cc*/ 	.short	0x0100
        /*01ce*/ 	.byte	0x06
	.zero		1


	//   ....[12]....
        /*01d0*/ 	.word	0x00000830
        /*01d4*/ 	.word	0x000000ff
        /*01d8*/ 	.word	0x00000058
        /*01dc*/ 	.short	0x0100
        /*01de*/ 	.byte	0x06
	.zero		1


	//   ....[13]....
        /*01e0*/ 	.word	0x00000840
        /*01e4*/ 	.word	0x000000ff
        /*01e8*/ 	.word	0x00000078
        /*01ec*/ 	.short	0x0100
        /*01ee*/ 	.byte	0x06
	.zero		1


	//   ....[14]....
        /*01f0*/ 	.word	0x00000850
        /*01f4*/ 	.word	0x000000ff
        /*01f8*/ 	.word	0x00000060
        /*01fc*/ 	.short	0x0100
        /*01fe*/ 	.byte	0x06
	.zero		1


	//   ....[15]....
        /*0200*/ 	.word	0x00000860
        /*0204*/ 	.word	0x000000ff
        /*0208*/ 	.word	0x00000080
        /*020c*/ 	.short	0x0100
        /*020e*/ 	.byte	0x06
	.zero		1


	//   ....[16]....
        /*0210*/ 	.word	0x00000870
        /*0214*/ 	.word	0x000000ff
        /*0218*/ 	.word	0x00000068
        /*021c*/ 	.short	0x0100
        /*021e*/ 	.byte	0x06
	.zero		1


	//   ....[17]....
        /*0220*/ 	.word	0x00000880
        /*0224*/ 	.word	0x000000ff
        /*0228*/ 	.word	0x00000088
        /*022c*/ 	.short	0x0100
        /*022e*/ 	.byte	0x06
	.zero		1


	//   ....[18]....
        /*0230*/ 	.word	0x00000970
        /*0234*/ 	.word	0x000000ff
        /*0238*/ 	.word	0x00000090
        /*023c*/ 	.short	0x0100
        /*023e*/ 	.byte	0x05
	.zero		1


	//   ....[19]....
        /*0240*/ 	.word	0x00000980
        /*0244*/ 	.word	0x000000ff
        /*0248*/ 	.word	0x00000098
        /*024c*/ 	.short	0x0100
        /*024e*/ 	.byte	0x05
	.zero		1


	//   ....[20]....
        /*0250*/ 	.word	0x00000ac0
        /*0254*/ 	.word	0x000000ff
        /*0258*/ 	.word	0x000000a0
        /*025c*/ 	.short	0x0100
        /*025e*/ 	.byte	0x05
	.zero		1


	//   ....[21]....
        /*0260*/ 	.word	0x00000ad0
        /*0264*/ 	.word	0x000000ff
        /*0268*/ 	.word	0x000000b0
        /*026c*/ 	.short	0x0100
        /*026e*/ 	.byte	0x05
	.zero		1


	//   ....[22]....
        /*0270*/ 	.word	0x00000ae0
        /*0274*/ 	.word	0x000000ff
        /*0278*/ 	.word	0x000000a8
        /*027c*/ 	.short	0x0100
        /*027e*/ 	.byte	0x05
	.zero		1


	//   ....[23]....
        /*0280*/ 	.word	0x00000af0
        /*0284*/ 	.word	0x000000ff
        /*0288*/ 	.word	0x000000b8
        /*028c*/ 	.short	0x0100
        /*028e*/ 	.byte	0x05
	.zero		1


	//   ....[24]....
        /*0290*/ 	.word	0x00000c20
        /*0294*/ 	.word	0x000000ff
        /*0298*/ 	.word	0x000000c0
        /*029c*/ 	.short	0x0100
        /*029e*/ 	.byte	0x06
	.zero		1


	//   ....[25]....
        /*02a0*/ 	.word	0x00000c30
        /*02a4*/ 	.word	0x000000ff
        /*02a8*/ 	.word	0x000000d0
        /*02ac*/ 	.short	0x0100
        /*02ae*/ 	.byte	0x06
	.zero		1


	//   ....[26]....
        /*02b0*/ 	.word	0x00000c40
        /*02b4*/ 	.word	0x000000ff
        /*02b8*/ 	.word	0x000000c8
        /*02bc*/ 	.short	0x0100
        /*02be*/ 	.byte	0x06
	.zero		1


	//   ....[27]....
        /*02c0*/ 	.word	0x00000c50
        /*02c4*/ 	.word	0x000000ff
        /*02c8*/ 	.word	0x000000d8
        /*02cc*/ 	.short	0x0100
        /*02ce*/ 	.byte	0x06
	.zero		1


	//   ....[28]....
        /*02d0*/ 	.word	0x00000d40
        /*02d4*/ 	.word	0x000000ff
        /*02d8*/ 	.word	0x000000e0
        /*02dc*/ 	.short	0x0100
        /*02de*/ 	.byte	0x05
	.zero		1


	//   ....[29]....
        /*02e0*/ 	.word	0x00000d50
        /*02e4*/ 	.word	0x000000ff
        /*02e8*/ 	.word	0x000000f0
        /*02ec*/ 	.short	0x0100
        /*02ee*/ 	.byte	0x05
	.zero		1


	//   ....[30]....
        /*02f0*/ 	.word	0x00000d60
        /*02f4*/ 	.word	0x000000ff
        /*02f8*/ 	.word	0x000000e8
        /*02fc*/ 	.short	0x0100
        /*02fe*/ 	.byte	0x05
	.zero		1


	//   ....[31]....
        /*0300*/ 	.word	0x00000d70
        /*0304*/ 	.word	0x000000ff
        /*0308*/ 	.word	0x000000f8
        /*030c*/ 	.short	0x0100
        /*030e*/ 	.byte	0x05
	.zero		1


	//   ....[32]....
        /*0310*/ 	.word	0x00001850
        /*0314*/ 	.word	0x00000002
        /*0318*/ 	.word	0x000000f0
        /*031c*/ 	.short	0x010a
        /*031e*/ 	.byte	0xff
	.zero		1


	//   ....[33]....
        /*0320*/ 	.word	0x00001880
        /*0324*/ 	.word	0x00000002
        /*0328*/ 	.word	0x000000e0
        /*032c*/ 	.short	0x0101
        /*032e*/ 	.byte	0xff
	.zero		1


	//   ....[34]....
        /*0330*/ 	.word	0x00001950
        /*0334*/ 	.word	0x000000ff
        /*0338*/ 	.word	0x00000028
        /*033c*/ 	.short	0x010a
        /*033e*/ 	.byte	0x08
	.zero		1


	//   ....[35]....
        /*0340*/ 	.word	0x000019d0
        /*0344*/ 	.word	0x000000ff
        /*0348*/ 	.word	0x00000028
        /*034c*/ 	.short	0x010a
        /*034e*/ 	.byte	0x29
	.zero		1


	//   ....[36]....
        /*0350*/ 	.word	0x00001b10
        /*0354*/ 	.word	0x000000ff
        /*0358*/ 	.word	0x00000028
        /*035c*/ 	.short	0x010a
        /*035e*/ 	.byte	0x08
	.zero		1


	//   ....[37]....
        /*0360*/ 	.word	0x00001dd0
        /*0364*/ 	.word	0x000000ff
        /*0368*/ 	.word	0x00000098
        /*036c*/ 	.short	0x0101
        /*036e*/ 	.byte	0x06
	.zero		1


	//   ....[38]....
        /*0370*/ 	.word	0x00001df0
        /*0374*/ 	.word	0x000000ff
        /*0378*/ 	.word	0x00000028
        /*037c*/ 	.short	0x010a
        /*037e*/ 	.byte	0x08
	.zero		1


	//   ....[39]....
        /*0380*/ 	.word	0x00001e70
        /*0384*/ 	.word	0x000000ff
        /*0388*/ 	.word	0x00000028
        /*038c*/ 	.short	0x010a
        /*038e*/ 	.byte	0x29
	.zero		1


	//   ....[40]....
        /*0390*/ 	.word	0x00001fb0
        /*0394*/ 	.word	0x000000ff
        /*0398*/ 	.word	0x00000028
        /*039c*/ 	.short	0x010a
        /*039e*/ 	.byte	0x08
	.zero		1


	//   ....[41]....
        /*03a0*/ 	.word	0x000022a0
        /*03a4*/ 	.word	0x00000002
        /*03a8*/ 	.word	0x000000a0
        /*03ac*/ 	.short	0x010a
        /*03ae*/ 	.byte	0xff
	.zero		1


	//   ....[42]....
        /*03b0*/ 	.word	0x00002360
        /*03b4*/ 	.word	0x00000002
        /*03b8*/ 	.word	0x00000000
        /*03bc*/ 	.short	0x0101
        /*03be*/ 	.byte	0xff
	.zero		1


	//   ....[43]....
        /*03c0*/ 	.word	0x000028e0
        /*03c4*/ 	.word	0x000000ff
        /*03c8*/ 	.word	0x00000000
        /*03cc*/ 	.short	0x010a
        /*03ce*/ 	.byte	0x04
	.zero		1


	//   ....[44]....
        /*03d0*/ 	.word	0x00002970
        /*03d4*/ 	.word	0x000000ff
        /*03d8*/ 	.word	0x00000000
        /*03dc*/ 	.short	0x010a
        /*03de*/ 	.byte	0x04
	.zero		1


	//   ....[45]....
        /*03e0*/ 	.word	0x00002a00
        /*03e4*/ 	.word	0x000000ff
        /*03e8*/ 	.word	0x00000000
        /*03ec*/ 	.short	0x010a
        /*03ee*/ 	.byte	0x04
	.zero		1


	//   ....[46]....
        /*03f0*/ 	.word	0x00002a90
        /*03f4*/ 	.word	0x000000ff
        /*03f8*/ 	.word	0x00000000
        /*03fc*/ 	.short	0x010a
        /*03fe*/ 	.byte	0x04
	.zero		1


	//   ....[47]....
        /*0400*/ 	.word	0x00002b30
        /*0404*/ 	.word	0x00000000
        /*0408*/ 	.word	0x00000000
        /*040c*/ 	.short	0x010a
        /*040e*/ 	.byte	0xff
	.zero		1


	//   ....[48]....
        /*0410*/ 	.word	0x00002c50
        /*0414*/ 	.word	0x00000000
        /*0418*/ 	.word	0x000000e0
        /*041c*/ 	.short	0x010a
        /*041e*/ 	.byte	0xff
	.zero		1


	//   ....[49]....
        /*0420*/ 	.word	0x00002cc0
        /*0424*/ 	.word	0x00000000
        /*0428*/ 	.word	0x00000000
        /*042c*/ 	.short	0x0101
        /*042e*/ 	.byte	0xff
	.zero		1


	//   ....[50]....
        /*0430*/ 	.word	0x00002ce0
        /*0434*/ 	.word	0x000000ff
        /*0438*/ 	.word	0x000000b0
        /*043c*/ 	.short	0x010a
        /*043e*/ 	.byte	0x05
	.zero		1


	//   ....[51]....
        /*0440*/ 	.word	0x00002e00
        /*0444*/ 	.word	0x00000000
        /*0448*/ 	.word	0x000000a0
        /*044c*/ 	.short	0x010a
        /*044e*/ 	.byte	0xff
	.zero		1


	//   ....[52]....
        /*0450*/ 	.word	0x00002f00
        /*0454*/ 	.word	0x00000000
        /*0458*/ 	.word	0x00000000
        /*045c*/ 	.short	0x0101
        /*045e*/ 	.byte	0xff
	.zero		1


	//   ....[53]....
        /*0460*/ 	.word	0x00002f90
        /*0464*/ 	.word	0x000000ff
        /*0468*/ 	.word	0x000000b0
        /*046c*/ 	.short	0x0106
        /*046e*/ 	.byte	0x05
	.zero		1


	//   ....[54]....
        /*0470*/ 	.word	0x00002fb0
        /*0474*/ 	.word	0x000000ff
        /*0478*/ 	.word	0x000000b0
        /*047c*/ 	.short	0x010a
        /*047e*/ 	.byte	0x05
	.zero		1


	//   ....[55]....
        /*0480*/ 	.word	0x00003040
        /*0484*/ 	.word	0x000000ff
        /*0488*/ 	.word	0x000000b0
        /*048c*/ 	.short	0x0106
        /*048e*/ 	.byte	0x04
	.zero		1


	//   ....[56]....
        /*0490*/ 	.word	0x00003080
        /*0494*/ 	.word	0x00000000
        /*0498*/ 	.word	0x000000b0
        /*049c*/ 	.short	0x010a
        /*049e*/ 	.byte	0xff
	.zero		1


	//   ....[57]....
        /*04a0*/ 	.word	0x00003810
        /*04a4*/ 	.word	0x00000000
        /*04a8*/ 	.word	0x000000a0
        /*04ac*/ 	.short	0x010a
        /*04ae*/ 	.byte	0xff
	.zero		1


	//   ....[58]....
        /*04b0*/ 	.word	0x00003920
        /*04b4*/ 	.word	0x00000003
        /*04b8*/ 	.word	0x00000000
        /*04bc*/ 	.short	0x0101
        /*04be*/ 	.byte	0xff
	.zero		1


	//   ....[59]....
        /*04c0*/ 	.word	0x00003930
        /*04c4*/ 	.word	0x000000ff
        /*04c8*/ 	.word	0x00000000
        /*04cc*/ 	.short	0x010a
        /*04ce*/ 	.byte	0x0e
	.zero		1


	//   ....[60]....
        /*04d0*/ 	.word	0x00003950
        /*04d4*/ 	.word	0x000000ff
        /*04d8*/ 	.word	0x000000d0
        /*04dc*/ 	.short	0x010a
        /*04de*/ 	.byte	0x0f
	.zero		1


	//   ....[61]....
        /*04e0*/ 	.word	0x00003a20
        /*04e4*/ 	.word	0x000000ff
        /*04e8*/ 	.word	0x00000000
        /*04ec*/ 	.short	0x010a
        /*04ee*/ 	.byte	0x0e
	.zero		1


	//   ....[62]....
        /*04f0*/ 	.word	0x00003b50
        /*04f4*/ 	.word	0x000000ff
        /*04f8*/ 	.word	0x00000000
        /*04fc*/ 	.short	0x010a
        /*04fe*/ 	.byte	0x26
	.zero		1


	//   ....[63]....
        /*0500*/ 	.word	0x00003e60
        /*0504*/ 	.word	0x000000ff
        /*0508*/ 	.word	0x00000000
        /*050c*/ 	.short	0x010a
        /*050e*/ 	.byte	0x05
	.zero		1


	//   ....[64]....
        /*0510*/ 	.word	0x00003ef0
        /*0514*/ 	.word	0x000000ff
        /*0518*/ 	.word	0x00000000
        /*051c*/ 	.short	0x010a
        /*051e*/ 	.byte	0x06
	.zero		1


	//   ....[65]....
        /*0520*/ 	.word	0x00004320
        /*0524*/ 	.word	0x00000000
        /*0528*/ 	.word	0x000000a0
        /*052c*/ 	.short	0x010a
        /*052e*/ 	.byte	0xff
	.zero		1


	//   ....[66]....
        /*0530*/ 	.word	0x00004450
        /*0534*/ 	.word	0x00000000
        /*0538*/ 	.word	0x00000000
        /*053c*/ 	.short	0x0101
        /*053e*/ 	.byte	0xff
	.zero		1


	//   ....[67]....
        /*0540*/ 	.word	0x00004770
        /*0544*/ 	.word	0x000000ff
        /*0548*/ 	.word	0x00000098
        /*054c*/ 	.short	0x010a
        /*054e*/ 	.byte	0x04
	.zero		1


	//   ....[68]....
        /*0550*/ 	.word	0x000048e0
        /*0554*/ 	.word	0x000000ff
        /*0558*/ 	.word	0x00000070
        /*055c*/ 	.short	0x010a
        /*055e*/ 	.byte	0x04
	.zero		1


	//   ....[69]....
        /*0560*/ 	.word	0x00004a60
        /*0564*/ 	.word	0x000000ff
        /*0568*/ 	.word	0x00000050
        /*056c*/ 	.short	0x010b
        /*056e*/ 	.byte	0x04
	.zero		1


	//   ....[70]....
        /*0570*/ 	.word	0x00004a70
        /*0574*/ 	.word	0x000000ff
        /*0578*/ 	.word	0x00000000
        /*057c*/ 	.short	0x0101
        /*057e*/ 	.byte	0x06
	.zero		1


	//   ....[71]....
        /*0580*/ 	.word	0x00004a80
        /*0584*/ 	.word	0x000000ff
        /*0588*/ 	.word	0x00000078
        /*058c*/ 	.short	0x010a
        /*058e*/ 	.byte	0x04
	.zero		1


	//   ....[72]....
        /*0590*/ 	.word	0x00004bd0
        /*0594*/ 	.word	0x000000ff
        /*0598*/ 	.word	0x00000058
        /*059c*/ 	.short	0x010b
        /*059e*/ 	.byte	0x04
	.zero		1


	//   ....[73]....
        /*05a0*/ 	.word	0x00004be0
        /*05a4*/ 	.word	0x000000ff
        /*05a8*/ 	.word	0x00000000
        /*05ac*/ 	.short	0x0101
        /*05ae*/ 	.byte	0x06
	.zero		1


	//   ....[74]....
        /*05b0*/ 	.word	0x00004bf0
        /*05b4*/ 	.word	0x000000ff
        /*05b8*/ 	.word	0x00000080
        /*05bc*/ 	.short	0x010a
        /*05be*/ 	.byte	0x04
	.zero		1


	//   ....[75]....
        /*05c0*/ 	.word	0x00004d70
        /*05c4*/ 	.word	0x000000ff
        /*05c8*/ 	.word	0x00000060
        /*05cc*/ 	.short	0x010b
        /*05ce*/ 	.byte	0x04
	.zero		1


	//   ....[76]....
        /*05d0*/ 	.word	0x00004db0
        /*05d4*/ 	.word	0x000000ff
        /*05d8*/ 	.word	0x00000000
        /*05dc*/ 	.short	0x0101
        /*05de*/ 	.byte	0x06
	.zero		1


	//   ....[77]....
        /*05e0*/ 	.word	0x00004df0
        /*05e4*/ 	.word	0x000000ff
        /*05e8*/ 	.word	0x00000088
        /*05ec*/ 	.short	0x010a
        /*05ee*/ 	.byte	0x04
	.zero		1


	//   ....[78]....
        /*05f0*/ 	.word	0x00005040
        /*05f4*/ 	.word	0x000000ff
        /*05f8*/ 	.word	0x00000068
        /*05fc*/ 	.short	0x010b
        /*05fe*/ 	.byte	0x04
	.zero		1


	//   ....[79]....
        /*0600*/ 	.word	0x00005060
        /*0604*/ 	.word	0x000000ff
        /*0608*/ 	.word	0x00000000
        /*060c*/ 	.short	0x0101
        /*060e*/ 	.byte	0x05
	.zero		1


	//   ....[80]....
        /*0610*/ 	.word	0x00005090
        /*0614*/ 	.word	0x000000ff
        /*0618*/ 	.word	0x00000070
        /*061c*/ 	.short	0x010a
        /*061e*/ 	.byte	0x04
	.zero		1


	//   ....[81]....
        /*0620*/ 	.word	0x000050b0
        /*0624*/ 	.word	0x000000ff
        /*0628*/ 	.word	0x00000078
        /*062c*/ 	.short	0x010a
        /*062e*/ 	.byte	0x04
	.zero		1


	//   ....[82]....
        /*0630*/ 	.word	0x000050d0
        /*0634*/ 	.word	0x000000ff
        /*0638*/ 	.word	0x00000080
        /*063c*/ 	.short	0x010a
        /*063e*/ 	.byte	0x04
	.zero		1


	//   ....[83]....
        /*0640*/ 	.word	0x00005110
        /*0644*/ 	.word	0x00000000
        /*0648*/ 	.word	0x00000088
        /*064c*/ 	.short	0x010a
        /*064e*/ 	.byte	0xff
	.zero		1


	//   ....[84]....
        /*0650*/ 	.word	0x00005440
        /*0654*/ 	.word	0x00000000
        /*0658*/ 	.word	0x000000a0
        /*065c*/ 	.short	0x010a
        /*065e*/ 	.byte	0xff
	.zero		1


	//   ....[85]....
        /*0660*/ 	.word	0x00005550
        /*0664*/ 	.word	0x00000000
        /*0668*/ 	.word	0x00000000
        /*066c*/ 	.short	0x0101
        /*066e*/ 	.byte	0xff
	.zero		1


	//   ....[86]....
        /*0670*/ 	.word	0x00005f80
        /*0674*/ 	.word	0x000000ff
        /*0678*/ 	.word	0x00000050
        /*067c*/ 	.short	0x010a
        /*067e*/ 	.byte	0x31
	.zero		1


	//   ....[87]....
        /*0680*/ 	.word	0x00005fc0
        /*0684*/ 	.word	0x00000040
        /*0688*/ 	.word	0x000000c0
        /*068c*/ 	.short	0x010a
        /*068e*/ 	.byte	0xff
	.zero		1


	//   ....[88]....
        /*0690*/ 	.word	0x000060b0
        /*0694*/ 	.word	0x000000ff
        /*0698*/ 	.word	0x00000050
        /*069c*/ 	.short	0x010a
        /*069e*/ 	.byte	0x31
	.zero		1


	//   ....[89]....
        /*06a0*/ 	.word	0x000061a0
        /*06a4*/ 	.word	0x00000040
        /*06a8*/ 	.word	0x000000c0
        /*06ac*/ 	.short	0x010a
        /*06ae*/ 	.byte	0xff
	.zero		1


	//   ....[90]....
        /*06b0*/ 	.word	0x00006c70
        /*06b4*/ 	.word	0x00000000
        /*06b8*/ 	.word	0x00000000
        /*06bc*/ 	.short	0x0101
        /*06be*/ 	.byte	0xff
	.zero		1


	//   ....[91]....
        /*06c0*/ 	.word	0x00006c80
        /*06c4*/ 	.word	0x00000002
        /*06c8*/ 	.word	0x00000050
        /*06cc*/ 	.short	0x010a
        /*06ce*/ 	.byte	0xff
	.zero		1


	//   ....[92]....
        /*06d0*/ 	.word	0x00006d60
        /*06d4*/ 	.word	0x00000002
        /*06d8*/ 	.word	0x00000050
        /*06dc*/ 	.short	0x010a
        /*06de*/ 	.byte	0xff
	.zero		1


	//   ....[93]....
        /*06e0*/ 	.word	0x000078c0
        /*06e4*/ 	.word	0x00000048
        /*06e8*/ 	.word	0x00000000
        /*06ec*/ 	.short	0x0101
        /*06ee*/ 	.byte	0xff
	.zero		1


	//   ....[94]....
        /*06f0*/ 	.word	0x000078e0
        /*06f4*/ 	.word	0x00000000
        /*06f8*/ 	.word	0x00000050
        /*06fc*/ 	.short	0x010a
        /*06fe*/ 	.byte	0xff
	.zero		1


	//   ....[95]....
        /*0700*/ 	.word	0x000079b0
        /*0704*/ 	.word	0x00000000
        /*0708*/ 	.word	0x00000050
        /*070c*/ 	.short	0x010a
        /*070e*/ 	.byte	0xff
	.zero		1


	//   ....[96]....
        /*0710*/ 	.word	0x00008510
        /*0714*/ 	.word	0x00000048
        /*0718*/ 	.word	0x00000000
        /*071c*/ 	.short	0x0101
        /*071e*/ 	.byte	0xff
	.zero		1


	//   ....[97]....
        /*0720*/ 	.word	0x00008530
        /*0724*/ 	.word	0x00000000
        /*0728*/ 	.word	0x00000050
        /*072c*/ 	.short	0x010a
        /*072e*/ 	.byte	0xff
	.zero		1


	//   ....[98]....
        /*0730*/ 	.word	0x00008600
        /*0734*/ 	.word	0x00000000
        /*0738*/ 	.word	0x00000050
        /*073c*/ 	.short	0x010a
        /*073e*/ 	.byte	0xff
	.zero		1


	//   ....[99]....
        /*0740*/ 	.word	0x00008960
        /*0744*/ 	.word	0x000000ff
        /*0748*/ 	.word	0x00000000
        /*074c*/ 	.short	0x0101
        /*074e*/ 	.byte	0x05
	.zero		1


	//   ....[100]....
        /*0750*/ 	.word	0x000091c0
        /*0754*/ 	.word	0x00000000
        /*0758*/ 	.word	0x00000000
        /*075c*/ 	.short	0x0101
        /*075e*/ 	.byte	0xff
	.zero		1


	//   ....[101]....
        /*0760*/ 	.word	0x00009450
        /*0764*/ 	.word	0x000000ff
        /*0768*/ 	.word	0x00000000
        /*076c*/ 	.short	0x0101
        /*076e*/ 	.byte	0x04
	.zero		1


	//   ....[102]....
        /*0770*/ 	.word	0x00009470
        /*0774*/ 	.word	0x00000002
        /*0778*/ 	.word	0x000000f0
        /*077c*/ 	.short	0x010a
        /*077e*/ 	.byte	0xff
	.zero		1


	//   ....[103]....
        /*0780*/ 	.word	0x000094d0
        /*0784*/ 	.word	0x00000002
        /*0788*/ 	.word	0x00000028
        /*078c*/ 	.short	0x010a
        /*078e*/ 	.byte	0xff
	.zero		1


	//   ....[104]....
        /*0790*/ 	.word	0x00009530
        /*0794*/ 	.word	0x00000002
        /*0798*/ 	.word	0x00000028
        /*079c*/ 	.short	0x010a
        /*079e*/ 	.byte	0xff
	.zero		1


	//   ....[105]....
        /*07a0*/ 	.word	0x00009580
        /*07a4*/ 	.word	0x00000002
        /*07a8*/ 	.word	0x000000a0
        /*07ac*/ 	.short	0x010a
        /*07ae*/ 	.byte	0xff
	.zero		1


	//   ....[106]....
        /*07b0*/ 	.word	0x000095e0
        /*07b4*/ 	.word	0x00000000
        /*07b8*/ 	.word	0x00000000
        /*07bc*/ 	.short	0x010a
        /*07be*/ 	.byte	0xff
	.zero		1


	//   ....[107]....
        /*07c0*/ 	.word	0x00009640
        /*07c4*/ 	.word	0x00000000
        /*07c8*/ 	.word	0x00000000
        /*07cc*/ 	.short	0x010a
        /*07ce*/ 	.byte	0xff
	.zero		1


	//   ....[108]....
        /*07d0*/ 	.word	0x000096a0
        /*07d4*/ 	.word	0x00000000
        /*07d8*/ 	.word	0x00000000
        /*07dc*/ 	.short	0x010a
        /*07de*/ 	.byte	0xff
	.zero		1


	//   ....[109]....
        /*07e0*/ 	.word	0x00009700
        /*07e4*/ 	.word	0x00000000
        /*07e8*/ 	.word	0x00000000
        /*07ec*/ 	.short	0x010a
        /*07ee*/ 	.byte	0xff
	.zero		1


	//   ....[110]....
        /*07f0*/ 	.word	0x00009750
        /*07f4*/ 	.word	0x00000000
        /*07f8*/ 	.word	0x000000e0
        /*07fc*/ 	.short	0x010a
        /*07fe*/ 	.byte	0xff
	.zero		1


	//   ....[111]....
        /*0800*/ 	.word	0x000097b0
        /*0804*/ 	.word	0x00000000
        /*0808*/ 	.word	0x000000b0
        /*080c*/ 	.short	0x010a
        /*080e*/ 	.byte	0xff
	.zero		1


	//   ....[112]....
        /*0810*/ 	.word	0x00009800
        /*0814*/ 	.word	0x00000000
        /*0818*/ 	.word	0x000000a0
        /*081c*/ 	.short	0x010a
        /*081e*/ 	.byte	0xff
	.zero		1


	//   ....[113]....
        /*0820*/ 	.word	0x00009860
        /*0824*/ 	.word	0x00000000
        /*0828*/ 	.word	0x000000b0
        /*082c*/ 	.short	0x010a
        /*082e*/ 	.byte	0xff
	.zero		1


	//   ....[114]....
        /*0830*/ 	.word	0x000098b0
        /*0834*/ 	.word	0x00000000
        /*0838*/ 	.word	0x000000a0
        /*083c*/ 	.short	0x010a
        /*083e*/ 	.byte	0xff
	.zero		1


	//   ....[115]....
        /*0840*/ 	.word	0x00009910
        /*0844*/ 	.word	0x00000002
        /*0848*/ 	.word	0x000000d0
        /*084c*/ 	.short	0x010a
        /*084e*/ 	.byte	0xff
	.zero		1


	//   ....[116]....
        /*0850*/ 	.word	0x00009970
        /*0854*/ 	.word	0x00000000
        /*0858*/ 	.word	0x00000000
        /*085c*/ 	.short	0x010a
        /*085e*/ 	.byte	0xff
	.zero		1


	//   ....[117]....
        /*0860*/ 	.word	0x000099d0
        /*0864*/ 	.word	0x00000000
        /*0868*/ 	.word	0x00000000
        /*086c*/ 	.short	0x010a
        /*086e*/ 	.byte	0xff
	.zero		1


	//   ....[118]....
        /*0870*/ 	.word	0x00009a30
        /*0874*/ 	.word	0x00000000
        /*0878*/ 	.word	0x00000000
        /*087c*/ 	.short	0x010a
        /*087e*/ 	.byte	0xff
	.zero		1


	//   ....[119]....
        /*0880*/ 	.word	0x00009a80
        /*0884*/ 	.word	0x00000000
        /*0888*/ 	.word	0x000000a0
        /*088c*/ 	.short	0x010a
        /*088e*/ 	.byte	0xff
	.zero		1


	//   ....[120]....
        /*0890*/ 	.word	0x00009ae0
        /*0894*/ 	.word	0x00000000
        /*0898*/ 	.word	0x00000098
        /*089c*/ 	.short	0x010a
        /*089e*/ 	.byte	0xff
	.zero		1


	//   ....[121]....
        /*08a0*/ 	.word	0x00009b40
        /*08a4*/ 	.word	0x00000000
        /*08a8*/ 	.word	0x00000070
        /*08ac*/ 	.short	0x010a
        /*08ae*/ 	.byte	0xff
	.zero		1


	//   ....[122]....
        /*08b0*/ 	.word	0x00009ba0
        /*08b4*/ 	.word	0x00000000
        /*08b8*/ 	.word	0x00000078
        /*08bc*/ 	.short	0x010a
        /*08be*/ 	.byte	0xff
	.zero		1


	//   ....[123]....
        /*08c0*/ 	.word	0x00009c00
        /*08c4*/ 	.word	0x00000000
        /*08c8*/ 	.word	0x00000080
        /*08cc*/ 	.short	0x010a
        /*08ce*/ 	.byte	0xff
	.zero		1


	//   ....[124]....
        /*08d0*/ 	.word	0x00009c60
        /*08d4*/ 	.word	0x00000000
        /*08d8*/ 	.word	0x00000088
        /*08dc*/ 	.short	0x010a
        /*08de*/ 	.byte	0xff
	.zero		1


	//   ....[125]....
        /*08e0*/ 	.word	0x00009cc0
        /*08e4*/ 	.word	0x00000000
        /*08e8*/ 	.word	0x00000070
        /*08ec*/ 	.short	0x010a
        /*08ee*/ 	.byte	0xff
	.zero		1


	//   ....[126]....
        /*08f0*/ 	.word	0x00009d20
        /*08f4*/ 	.word	0x00000000
        /*08f8*/ 	.word	0x00000078
        /*08fc*/ 	.short	0x010a
        /*08fe*/ 	.byte	0xff
	.zero		1


	//   ....[127]....
        /*0900*/ 	.word	0x00009d80
        /*0904*/ 	.word	0x00000000
        /*0908*/ 	.word	0x00000080
        /*090c*/ 	.short	0x010a
        /*090e*/ 	.byte	0xff
	.zero		1


	//   ....[128]....
        /*0910*/ 	.word	0x00009dd0
        /*0914*/ 	.word	0x00000000
        /*0918*/ 	.word	0x000000a0
        /*091c*/ 	.short	0x010a
        /*091e*/ 	.byte	0xff
	.zero		1


	//   ....[129]....
        /*0920*/ 	.word	0x00009e30
        /*0924*/ 	.word	0x00000002
        /*0928*/ 	.word	0x00000050
        /*092c*/ 	.short	0x010a
        /*092e*/ 	.byte	0xff
	.zero		1


	//   ....[130]....
        /*0930*/ 	.word	0x00009e80
        /*0934*/ 	.word	0x00000040
        /*0938*/ 	.word	0x000000c0
        /*093c*/ 	.short	0x010a
        /*093e*/ 	.byte	0xff
	.zero		1


	//   ....[131]....
        /*0940*/ 	.word	0x00009ed0
        /*0944*/ 	.word	0x00000002
        /*0948*/ 	.word	0x00000050
        /*094c*/ 	.short	0x010a
        /*094e*/ 	.byte	0xff
	.zero		1


	//   ....[132]....
        /*0950*/ 	.word	0x00009f20
        /*0954*/ 	.word	0x00000000
        /*0958*/ 	.word	0x00000050
        /*095c*/ 	.short	0x010a
        /*095e*/ 	.byte	0xff
	.zero		1


	//   ....[133]....
        /*0960*/ 	.word	0x00009f70
        /*0964*/ 	.word	0x00000000
        /*0968*/ 	.word	0x00000050
        /*096c*/ 	.short	0x010a
        /*096e*/ 	.byte	0xff
	.zero		1


	//----- nvinfo : EIATTR_NUM_MBARRIERS
	.align		4
.L_47:
        /*0970*/ 	.byte	0x03, 0x38
        /*0972*/ 	.short	0x0020


	//----- nvinfo : EIATTR_EXIT_INSTR_OFFSETS
	.align		4
        /*0974*/ 	.byte	0x04, 0x1c
        /*0976*/ 	.short	(.L_49 - .L_48)


	//   ....[0]....
.L_48:
        /*0978*/ 	.word	0x00002b60


	//   ....[1]....
        /*097c*/ 	.word	0x00003050


	//   ....[2]....
        /*0980*/ 	.word	0x000030b0


	//   ....[3]....
        /*0984*/ 	.word	0x00004150


	//   ....[4]....
        /*0988*/ 	.word	0x00005140


	//   ....[5]....
        /*098c*/ 	.word	0x00005180


	//   ....[6]....
        /*0990*/ 	.word	0x00009340


	//   ....[7]....
        /*0994*/ 	.word	0x000093c0


	//   ....[8]....
        /*0998*/ 	.word	0x000093f0


	//   ....[9]....
        /*099c*/ 	.word	0x00009460


	//----- nvinfo : EIATTR_MAX_THREADS
	.align		4
.L_49:
        /*09a0*/ 	.byte	0x04, 0x05
        /*09a2*/ 	.short	(.L_51 - .L_50)
.L_50:
        /*09a4*/ 	.word	0x00000100
        /*09a8*/ 	.word	0x00000001
        /*09ac*/ 	.word	0x00000001


	//----- nvinfo : EIATTR_CRS_STACK_SIZE
	.align		4
.L_51:
        /*09b0*/ 	.byte	0x04, 0x1e
        /*09b2*/ 	.short	(.L_53 - .L_52)
.L_52:
        /*09b4*/ 	.word	0x00000000


	//----- nvinfo : EIATTR_CBANK_PARAM_SIZE
	.align		4
.L_53:
        /*09b8*/ 	.byte	0x03, 0x19
        /*09ba*/ 	.short	0x0c00


	//----- nvinfo : EIATTR_PARAM_CBANK
	.align		4
        /*09bc*/ 	.byte	0x04, 0x0a
        /*09be*/ 	.short	(.L_55 - .L_54)
	.align		4
.L_54:
        /*09c0*/ 	.word	index@(.nv.constant0._ZN7cutlass13device_kernelINS_4gemm6kernel13GemmUniversalIN4cute5tupleIJiiiiEEENS1_10collective13CollectiveMmaINS1_46MainloopSm100TmaUmmaWarpSpecializedBlockScaledILi5ELi2ELi2ENS5_IJNS4_1CILi1EEENSA_ILi4EEESB_EEEEENS5_IJNSA_ILi128EEESF_SF_EEENS5_IJNS_12float_e4m3_tENS_13float_ue8m0_tEEEENS5_IJNS5_IJlSB_lEEENS4_6LayoutINS5_IJNS5_IJNS5_IJNSA_ILi32EEESC_EEEiEEESO_NS5_IJSB_iEEEEEENS5_IJNS5_IJNS5_IJNSA_ILi16EEESC_EEEiEEENS5_IJNS5_IJNSA_ILi0EEESB_EEENSA_ILi512EEEEEENS5_IJSU_iEEEEEEEEEEESJ_S11_NS4_8TiledMMAINS4_8MMA_AtomIJNS4_21SM100_MMA_MXF8F6F4_SSISH_SH_fSI_Li128ELi128ELNS4_4UMMA5MajorE0ELS16_0ELNS15_7ScaleInE0ELS17_0EEEEEENSL_INS5_IJSB_SB_SB_EEENS5_IJSU_SU_SU_EEEEENS5_IJNS4_10UnderscoreES1D_S1D_EEEEENS5_IJNS4_23SM90_TMA_LOAD_MULTICASTES1G_EEENS5_IJNS4_14ComposedLayoutINS4_7SwizzleILi3ELi4ELi3EEENS4_18smem_ptr_flag_bitsILi8EEENSL_INS5_IJNSA_ILi8EEESF_EEENS5_IJSF_SB_EEEEEEENSL_INS5_IJNS5_IJNS5_IJSN_SB_EEENS5_IJSM_SB_EEEEEESB_NS5_IJSC_SB_EEEEEENS5_IJNS5_IJNS5_IJSS_SW_EEESV_EEESU_NS5_IJSB_SW_EEEEEEEEEEEvNS4_8identityENS5_IJNS4_13SM90_TMA_LOADES24_EEES22_vS23_EENS_8epilogue10collective18CollectiveEpilogueINS27_23Sm100TmaWarpSpecializedILi4ELi2ELi32ELb1ELb0EEEJSG_NS5_IJNSL_ISF_SB_EENSL_ISM_SB_EEEEENS_10bfloat16_tESK_S2F_SK_NS27_6fusion15FusionCallbacksIS2B_NS2G_17LinearCombinationIS2F_fS2F_fLNS_15FloatRoundStyleE2EEESG_S2E_JEEENS4_5SM1004TMEM4LOAD26SM100_TMEM_LOAD_32dp32b32xES24_NS1I_INS1J_ILi2ELi4ELi3EEENS1L_ILi16EEENSL_INS5_IJS1N_SM_EEES1T_EEEENS4_39AutoVectorizingCopyWithAssumedAlignmentILi128EEENS4_14SM90_TMA_STOREES2U_S2W_S2W_EEEvvEEEEvNT_6ParamsE)
        /*09c4*/ 	.short	0x0380
        /*09c6*/ 	.short	0x0c00


	//----- nvinfo : EIATTR_SW_WAR
	.align		4
.L_55:
        /*09c8*/ 	.byte	0x04, 0x36
        /*09ca*/ 	.short	(.L_57 - .L_56)
.L_56:
        /*09cc*/ 	.word	0x00000008
.L_57:


//--------------------- .nv.callgraph             --------------------------
	.section	.nv.callgraph,"",@"SHT_CUDA_CALLGRAPH"
	.align	4
	.sectionentsize	8
	.align		4
        /*0000*/ 	.word	0x00000000
	.align		4
        /*0004*/ 	.word	0xffffffff
	.align		4
        /*0008*/ 	.word	index@(_ZN7cutlass13device_kernelINS_4gemm6kernel13GemmUniversalIN4cute5tupleIJiiiiEEENS1_10collective13CollectiveMmaINS1_46MainloopSm100TmaUmmaWarpSpecializedBlockScaledILi5ELi2ELi2ENS5_IJNS4_1CILi1EEENSA_ILi4EEESB_EEEEENS5_IJNSA_ILi128EEESF_SF_EEENS5_IJNS_12float_e4m3_tENS_13float_ue8m0_tEEEENS5_IJNS5_IJlSB_lEEENS4_6LayoutINS5_IJNS5_IJNS5_IJNSA_ILi32EEESC_EEEiEEESO_NS5_IJSB_iEEEEEENS5_IJNS5_IJNS5_IJNSA_ILi16EEESC_EEEiEEENS5_IJNS5_IJNSA_ILi0EEESB_EEENSA_ILi512EEEEEENS5_IJSU_iEEEEEEEEEEESJ_S11_NS4_8TiledMMAINS4_8MMA_AtomIJNS4_21SM100_MMA_MXF8F6F4_SSISH_SH_fSI_Li128ELi128ELNS4_4UMMA5MajorE0ELS16_0ELNS15_7ScaleInE0ELS17_0EEEEEENSL_INS5_IJSB_SB_SB_EEENS5_IJSU_SU_SU_EEEEENS5_IJNS4_10UnderscoreES1D_S1D_EEEEENS5_IJNS4_23SM90_TMA_LOAD_MULTICASTES1G_EEENS5_IJNS4_14ComposedLayoutINS4_7SwizzleILi3ELi4ELi3EEENS4_18smem_ptr_flag_bitsILi8EEENSL_INS5_IJNSA_ILi8EEESF_EEENS5_IJSF_SB_EEEEEEENSL_INS5_IJNS5_IJNS5_IJSN_SB_EEENS5_IJSM_SB_EEEEEESB_NS5_IJSC_SB_EEEEEENS5_IJNS5_IJNS5_IJSS_SW_EEESV_EEESU_NS5_IJSB_SW_EEEEEEEEEEEvNS4_8identityENS5_IJNS4_13SM90_TMA_LOADES24_EEES22_vS23_EENS_8epilogue10collective18CollectiveEpilogueINS27_23Sm100TmaWarpSpecializedILi4ELi2ELi32ELb1ELb0EEEJSG_NS5_IJNSL_ISF_SB_EENSL_ISM_SB_EEEEENS_10bfloat16_tESK_S2F_SK_NS27_6fusion15FusionCallbacksIS2B_NS2G_17LinearCombinationIS2F_fS2F_fLNS_15FloatRoundStyleE2EEESG_S2E_JEEENS4_5SM1004TMEM4LOAD26SM100_TMEM_LOAD_32dp32b32xES24_NS1I_INS1J_ILi2ELi4ELi3EEENS1L_ILi16EEENSL_INS5_IJS1N_SM_EEES1T_EEEENS4_39AutoVectorizingCopyWithAssumedAlignmentILi128EEENS4_14SM90_TMA_STOREES2U_S2W_S2W_EEEvvEEEEvNT_6ParamsE)
	.align		4
        /*000c*/ 	.word	index@(__assertfail)
	.align		4
        /*0010*/ 	.word	0x00000000
	.align		4
        /*0014*/ 	.word	0xfffffffe
	.align		4
        /*0018*/ 	.word	0x00000000
	.align		4
        /*001c*/ 	.word	0xfffffffd
	.align		4
        /*0020*/ 	.word	0x00000000
	.align		4
        /*0024*/ 	.word	0xfffffffc


//--------------------- .nv.constant4             --------------------------
	.section	.nv.constant4,"a",@progbits
	.align	8
	.align		8
.nv.constant4:
        /*0000*/ 	.dword	__assertfail
	.align		8
        /*0008*/ 	.dword	__unnamed_1
	.align		8
        /*0010*/ 	.dword	__unnamed_2
	.align		8
        /*0018*/ 	.dword	_ZN40_INTERNAL_9525bd9f_4_k_cu_e73e017e_350994cuda3std3__45__cpo5beginE
	.align		8
        /*0020*/ 	.dword	_ZN40_INTERNAL_9525bd9f_4_k_cu_e73e017e_350994cuda3std3__45__cpo3endE
	.align		8
        /*0028*/ 	.dword	_ZN40_INTERNAL_9525bd9f_4_k_cu_e73e017e_350994cuda3std3__45__cpo6cbeginE
	.align		8
        /*0030*/ 	.dword	_ZN40_INTERNAL_9525bd9f_4_k_cu_e73e017e_350994cuda3std3__45__cpo4cendE
	.align		8
        /*0038*/ 	.dword	_ZN40_INTERNAL_9525bd9f_4_k_cu_e73e017e_350994cuda3std3__442_GLOBAL__N__9525bd9f_4_k_cu_e73e017e_350996ignoreE
	.align		8
        /*0040*/ 	.dword	_ZN40_INTERNAL_9525bd9f_4_k_cu_e73e017e_350994cuda3std3__419piecewise_constructE
	.align		8
        /*0048*/ 	.dword	_ZN40_INTERNAL_9525bd9f_4_k_cu_e73e017e_350994cuda3std3__48in_placeE
	.align		8
        /*0050*/ 	.dword	_ZN40_INTERNAL_9525bd9f_4_k_cu_e73e017e_350994cuda3std6ranges3__45__cpo4swapE
	.align		8
        /*0058*/ 	.dword	_ZN40_INTERNAL_9525bd9f_4_k_cu_e73e017e_350994cuda3std6ranges3__45__cpo9iter_moveE
	.align		8
        /*0060*/ 	.dword	_ZN40_INTERNAL_9525bd9f_4_k_cu_e73e017e_350994cute7productE
	.align		8
        /*0068*/ 	.dword	_ZN40_INTERNAL_9525bd9f_4_k_cu_e73e017e_350994cute1_E
	.align		8
        /*0070*/ 	.dword	$str$25
	.align		8
        /*0078*/ 	.dword	$str$26
	.align		8
        /*0080*/ 	.dword	$str$27
	.align		8
        /*0088*/ 	.dword	$str$28


//--------------------- .text._ZN7cutlass13device_kernelINS_4gemm6kernel13GemmUniversalIN4cute5tupleIJiiiiEEENS1_10collective13CollectiveMmaINS1_46MainloopSm100TmaUmmaWarpSpecializedBlockScaledILi5ELi2ELi2ENS5_IJNS4_1CILi1EEENSA_ILi4EEESB_EEEEENS5_IJNSA_ILi128EEESF_SF_EEENS5_IJNS_12float_e4m3_tENS_13float_ue8m0_tEEEENS5_IJNS5_IJlSB_lEEENS4_6LayoutINS5_IJNS5_IJNS5_IJNSA_ILi32EEESC_EEEiEEESO_NS5_IJSB_iEEEEEENS5_IJNS5_IJNS5_IJNSA_ILi16EEESC_EEEiEEENS5_IJNS5_IJNSA_ILi0EEESB_EEENSA_ILi512EEEEEENS5_IJSU_iEEEEEEEEEEESJ_S11_NS4_8TiledMMAINS4_8MMA_AtomIJNS4_21SM100_MMA_MXF8F6F4_SSISH_SH_fSI_Li128ELi128ELNS4_4UMMA5MajorE0ELS16_0ELNS15_7ScaleInE0ELS17_0EEEEEENSL_INS5_IJSB_SB_SB_EEENS5_IJSU_SU_SU_EEEEENS5_IJNS4_10UnderscoreES1D_S1D_EEEEENS5_IJNS4_23SM90_TMA_LOAD_MULTICASTES1G_EEENS5_IJNS4_14ComposedLayoutINS4_7SwizzleILi3ELi4ELi3EEENS4_18smem_ptr_flag_bitsILi8EEENSL_INS5_IJNSA_ILi8EEESF_EEENS5_IJSF_SB_EEEEEEENSL_INS5_IJNS5_IJNS5_IJSN_SB_EEENS5_IJSM_SB_EEEEEESB_NS5_IJSC_SB_EEEEEENS5_IJNS5_IJNS5_IJSS_SW_EEESV_EEESU_NS5_IJSB_SW_EEEEEEEEEEEvNS4_8identityENS5_IJNS4_13SM90_TMA_LOADES24_EEES22_vS23_EENS_8epilogue10collective18CollectiveEpilogueINS27_23Sm100TmaWarpSpecializedILi4ELi2ELi32ELb1ELb0EEEJSG_NS5_IJNSL_ISF_SB_EENSL_ISM_SB_EEEEENS_10bfloat16_tESK_S2F_SK_NS27_6fusion15FusionCallbacksIS2B_NS2G_17LinearCombinationIS2F_fS2F_fLNS_15FloatRoundStyleE2EEESG_S2E_JEEENS4_5SM1004TMEM4LOAD26SM100_TMEM_LOAD_32dp32b32xES24_NS1I_INS1J_ILi2ELi4ELi3EEENS1L_ILi16EEENSL_INS5_IJS1N_SM_EEES1T_EEEENS4_39AutoVectorizingCopyWithAssumedAlignmentILi128EEENS4_14SM90_TMA_STOREES2U_S2W_S2W_EEEvvEEEEvNT_6ParamsE --------------------------
	.section	.text._ZN7cutlass13device_kernelINS_4gemm6kernel13GemmUniversalIN4cute5tupleIJiiiiEEENS1_10collective13CollectiveMmaINS1_46MainloopSm100TmaUmmaWarpSpecializedBlockScaledILi5ELi2ELi2ENS5_IJNS4_1CILi1EEENSA_ILi4EEESB_EEEEENS5_IJNSA_ILi128EEESF_SF_EEENS5_IJNS_12float_e4m3_tENS_13float_ue8m0_tEEEENS5_IJNS5_IJlSB_lEEENS4_6LayoutINS5_IJNS5_IJNS5_IJNSA_ILi32EEESC_EEEiEEESO_NS5_IJSB_iEEEEEENS5_IJNS5_IJNS5_IJNSA_ILi16EEESC_EEEiEEENS5_IJNS5_IJNSA_ILi0EEESB_EEENSA_ILi512EEEEEENS5_IJSU_iEEEEEEEEEEESJ_S11_NS4_8TiledMMAINS4_8MMA_AtomIJNS4_21SM100_MMA_MXF8F6F4_SSISH_SH_fSI_Li128ELi128ELNS4_4UMMA5MajorE0ELS16_0ELNS15_7ScaleInE0ELS17_0EEEEEENSL_INS5_IJSB_SB_SB_EEENS5_IJSU_SU_SU_EEEEENS5_IJNS4_10UnderscoreES1D_S1D_EEEEENS5_IJNS4_23SM90_TMA_LOAD_MULTICASTES1G_EEENS5_IJNS4_14ComposedLayoutINS4_7SwizzleILi3ELi4ELi3EEENS4_18smem_ptr_flag_bitsILi8EEENSL_INS5_IJNSA_ILi8EEESF_EEENS5_IJSF_SB_EEEEEEENSL_INS5_IJNS5_IJNS5_IJSN_SB_EEENS5_IJSM_SB_EEEEEESB_NS5_IJSC_SB_EEEEEENS5_IJNS5_IJNS5_IJSS_SW_EEESV_EEESU_NS5_IJSB_SW_EEEEEEEEEEEvNS4_8identityENS5_IJNS4_13SM90_TMA_LOADES24_EEES22_vS23_EENS_8epilogue10collective18CollectiveEpilogueINS27_23Sm100TmaWarpSpecializedILi4ELi2ELi32ELb1ELb0EEEJSG_NS5_IJNSL_ISF_SB_EENSL_ISM_SB_EEEEENS_10bfloat16_tESK_S2F_SK_NS27_6fusion15FusionCallbacksIS2B_NS2G_17LinearCombinationIS2F_fS2F_fLNS_15FloatRoundStyleE2EEESG_S2E_JEEENS4_5SM1004TMEM4LOAD26SM100_TMEM_LOAD_32dp32b32xES24_NS1I_INS1J_ILi2ELi4ELi3EEENS1L_ILi16EEENSL_INS5_IJS1N_SM_EEES1T_EEEENS4_39AutoVectorizingCopyWithAssumedAlignmentILi128EEENS4_14SM90_TMA_STOREES2U_S2W_S2W_EEEvvEEEEvNT_6ParamsE,"ax",@progbits
	.align	128
.text._ZN7cutlass13device_kernelINS_4gemm6kernel13GemmUniversalIN4cute5tupleIJiiiiEEENS1_10collective13CollectiveMmaINS1_46MainloopSm100TmaUmmaWarpSpecializedBlockScaledILi5ELi2ELi2ENS5_IJNS4_1CILi1EEENSA_ILi4EEESB_EEEEENS5_IJNSA_ILi128EEESF_SF_EEENS5_IJNS_12float_e4m3_tENS_13float_ue8m0_tEEEENS5_IJNS5_IJlSB_lEEENS4_6LayoutINS5_IJNS5_IJNS5_IJNSA_ILi32EEESC_EEEiEEESO_NS5_IJSB_iEEEEEENS5_IJNS5_IJNS5_IJNSA_ILi16EEESC_EEEiEEENS5_IJNS5_IJNSA_ILi0EEESB_EEENSA_ILi512EEEEEENS5_IJSU_iEEEEEEEEEEESJ_S11_NS4_8TiledMMAINS4_8MMA_AtomIJNS4_21SM100_MMA_MXF8F6F4_SSISH_SH_fSI_Li128ELi128ELNS4_4UMMA5MajorE0ELS16_0ELNS15_7ScaleInE0ELS17_0EEEEEENSL_INS5_IJSB_SB_SB_EEENS5_IJSU_SU_SU_EEEEENS5_IJNS4_10UnderscoreES1D_S1D_EEEEENS5_IJNS4_23SM90_TMA_LOAD_MULTICASTES1G_EEENS5_IJNS4_14ComposedLayoutINS4_7SwizzleILi3ELi4ELi3EEENS4_18smem_ptr_flag_bitsILi8EEENSL_INS5_IJNSA_ILi8EEESF_EEENS5_IJSF_SB_EEEEEEENSL_INS5_IJNS5_IJNS5_IJSN_SB_EEENS5_IJSM_SB_EEEEEESB_NS5_IJSC_SB_EEEEEENS5_IJNS5_IJNS5_IJSS_SW_EEESV_EEESU_NS5_IJSB_SW_EEEEEEEEEEEvNS4_8identityENS5_IJNS4_13SM90_TMA_LOADES24_EEES22_vS23_EENS_8epilogue10collective18CollectiveEpilogueINS27_23Sm100TmaWarpSpecializedILi4ELi2ELi32ELb1ELb0EEEJSG_NS5_IJNSL_ISF_SB_EENSL_ISM_SB_EEEEENS_10bfloat16_tESK_S2F_SK_NS27_6fusion15FusionCallbacksIS2B_NS2G_17LinearCombinationIS2F_fS2F_fLNS_15FloatRoundStyleE2EEESG_S2E_JEEENS4_5SM1004TMEM4LOAD26SM100_TMEM_LOAD_32dp32b32xES24_NS1I_INS1J_ILi2ELi4ELi3EEENS1L_ILi16EEENSL_INS5_IJS1N_SM_EEES1T_EEEENS4_39AutoVectorizingCopyWithAssumedAlignmentILi128EEENS4_14SM90_TMA_STOREES2U_S2W_S2W_EEEvvEEEEvNT_6ParamsE:
        .type           _ZN7cutlass13device_kernelINS_4gemm6kernel13GemmUniversalIN4cute5tupleIJiiiiEEENS1_10collective13CollectiveMmaINS1_46MainloopSm100TmaUmmaWarpSpecializedBlockScaledILi5ELi2ELi2ENS5_IJNS4_1CILi1EEENSA_ILi4EEESB_EEEEENS5_IJNSA_ILi128EEESF_SF_EEENS5_IJNS_12float_e4m3_tENS_13float_ue8m0_tEEEENS5_IJNS5_IJlSB_lEEENS4_6LayoutINS5_IJNS5_IJNS5_IJNSA_ILi32EEESC_EEEiEEESO_NS5_IJSB_iEEEEEENS5_IJNS5_IJNS5_IJNSA_ILi16EEESC_EEEiEEENS5_IJNS5_IJNSA_ILi0EEESB_EEENSA_ILi512EEEEEENS5_IJSU_iEEEEEEEEEEESJ_S11_NS4_8TiledMMAINS4_8MMA_AtomIJNS4_21SM100_MMA_MXF8F6F4_SSISH_SH_fSI_Li128ELi128ELNS4_4UMMA5MajorE0ELS16_0ELNS15_7ScaleInE0ELS17_0EEEEEENSL_INS5_IJSB_SB_SB_EEENS5_IJSU_SU_SU_EEEEENS5_IJNS4_10UnderscoreES1D_S1D_EEEEENS5_IJNS4_23SM90_TMA_LOAD_MULTICASTES1G_EEENS5_IJNS4_14ComposedLayoutINS4_7SwizzleILi3ELi4ELi3EEENS4_18smem_ptr_flag_bitsILi8EEENSL_INS5_IJNSA_ILi8EEESF_EEENS5_IJSF_SB_EEEEEEENSL_INS5_IJNS5_IJNS5_IJSN_SB_EEENS5_IJSM_SB_EEEEEESB_NS5_IJSC_SB_EEEEEENS5_IJNS5_IJNS5_IJSS_SW_EEESV_EEESU_NS5_IJSB_SW_EEEEEEEEEEEvNS4_8identityENS5_IJNS4_13SM90_TMA_LOADES24_EEES22_vS23_EENS_8epilogue10collective18CollectiveEpilogueINS27_23Sm100TmaWarpSpecializedILi4ELi2ELi32ELb1ELb0EEEJSG_NS5_IJNSL_ISF_SB_EENSL_ISM_SB_EEEEENS_10bfloat16_tESK_S2F_SK_NS27_6fusion15FusionCallbacksIS2B_NS2G_17LinearCombinationIS2F_fS2F_fLNS_15FloatRoundStyleE2EEESG_S2E_JEEENS4_5SM1004TMEM4LOAD26SM100_TMEM_LOAD_32dp32b32xES24_NS1I_INS1J_ILi2ELi4ELi3EEENS1L_ILi16EEENSL_INS5_IJS1N_SM_EEES1T_EEEENS4_39AutoVectorizingCopyWithAssumedAlignmentILi128EEENS4_14SM90_TMA_STOREES2U_S2W_S2W_EEEvvEEEEvNT_6ParamsE,@function
        .size           _ZN7cutlass13device_kernelINS_4gemm6kernel13GemmUniversalIN4cute5tupleIJiiiiEEENS1_10collective13CollectiveMmaINS1_46MainloopSm100TmaUmmaWarpSpecializedBlockScaledILi5ELi2ELi2ENS5_IJNS4_1CILi1EEENSA_ILi4EEESB_EEEEENS5_IJNSA_ILi128EEESF_SF_EEENS5_IJNS_12float_e4m3_tENS_13float_ue8m0_tEEEENS5_IJNS5_IJlSB_lEEENS4_6LayoutINS5_IJNS5_IJNS5_IJNSA_ILi32EEESC_EEEiEEESO_NS5_IJSB_iEEEEEENS5_IJNS5_IJNS5_IJNSA_ILi16EEESC_EEEiEEENS5_IJNS5_IJNSA_ILi0EEESB_EEENSA_ILi512EEEEEENS5_IJSU_iEEEEEEEEEEESJ_S11_NS4_8TiledMMAINS4_8MMA_AtomIJNS4_21SM100_MMA_MXF8F6F4_SSISH_SH_fSI_Li128ELi128ELNS4_4UMMA5MajorE0ELS16_0ELNS15_7ScaleInE0ELS17_0EEEEEENSL_INS5_IJSB_SB_SB_EEENS5_IJSU_SU_SU_EEEEENS5_IJNS4_10UnderscoreES1D_S1D_EEEEENS5_IJNS4_23SM90_TMA_LOAD_MULTICASTES1G_EEENS5_IJNS4_14ComposedLayoutINS4_7SwizzleILi3ELi4ELi3EEENS4_18smem_ptr_flag_bitsILi8EEENSL_INS5_IJNSA_ILi8EEESF_EEENS5_IJSF_SB_EEEEEEENSL_INS5_IJNS5_IJNS5_IJSN_SB_EEENS5_IJSM_SB_EEEEEESB_NS5_IJSC_SB_EEEEEENS5_IJNS5_IJNS5_IJSS_SW_EEESV_EEESU_NS5_IJSB_SW_EEEEEEEEEEEvNS4_8identityENS5_IJNS4_13SM90_TMA_LOADES24_EEES22_vS23_EENS_8epilogue10collective18CollectiveEpilogueINS27_23Sm100TmaWarpSpecializedILi4ELi2ELi32ELb1ELb0EEEJSG_NS5_IJNSL_ISF_SB_EENSL_ISM_SB_EEEEENS_10bfloat16_tESK_S2F_SK_NS27_6fusion15FusionCallbacksIS2B_NS2G_17LinearCombinationIS2F_fS2F_fLNS_15FloatRoundStyleE2EEESG_S2E_JEEENS4_5SM1004TMEM4LOAD26SM100_TMEM_LOAD_32dp32b32xES24_NS1I_INS1J_ILi2ELi4ELi3EEENS1L_ILi16EEENSL_INS5_IJS1N_SM_EEES1T_EEEENS4_39AutoVectorizingCopyWithAssumedAlignmentILi128EEENS4_14SM90_TMA_STOREES2U_S2W_S2W_EEEvvEEEEvNT_6ParamsE,(.L_x_184 - _ZN7cutlass13device_kernelINS_4gemm6kernel13GemmUniversalIN4cute5tupleIJiiiiEEENS1_10collective13CollectiveMmaINS1_46MainloopSm100TmaUmmaWarpSpecializedBlockScaledILi5ELi2ELi2ENS5_IJNS4_1CILi1EEENSA_ILi4EEESB_EEEEENS5_IJNSA_ILi128EEESF_SF_EEENS5_IJNS_12float_e4m3_tENS_13float_ue8m0_tEEEENS5_IJNS5_IJlSB_lEEENS4_6LayoutINS5_IJNS5_IJNS5_IJNSA_ILi32EEESC_EEEiEEESO_NS5_IJSB_iEEEEEENS5_IJNS5_IJNS5_IJNSA_ILi16EEESC_EEEiEEENS5_IJNS5_IJNSA_ILi0EEESB_EEENSA_ILi512EEEEEENS5_IJSU_iEEEEEEEEEEESJ_S11_NS4_8TiledMMAINS4_8MMA_AtomIJNS4_21SM100_MMA_MXF8F6F4_SSISH_SH_fSI_Li128ELi128ELNS4_4UMMA5MajorE0ELS16_0ELNS15_7ScaleInE0ELS17_0EEEEEENSL_INS5_IJSB_SB_SB_EEENS5_IJSU_SU_SU_EEEEENS5_IJNS4_10UnderscoreES1D_S1D_EEEEENS5_IJNS4_23SM90_TMA_LOAD_MULTICASTES1G_EEENS5_IJNS4_14ComposedLayoutINS4_7SwizzleILi3ELi4ELi3EEENS4_18smem_ptr_flag_bitsILi8EEENSL_INS5_IJNSA_ILi8EEESF_EEENS5_IJSF_SB_EEEEEEENSL_INS5_IJNS5_IJNS5_IJSN_SB_EEENS5_IJSM_SB_EEEEEESB_NS5_IJSC_SB_EEEEEENS5_IJNS5_IJNS5_IJSS_SW_EEESV_EEESU_NS5_IJSB_SW_EEEEEEEEEEEvNS4_8identityENS5_IJNS4_13SM90_TMA_LOADES24_EEES22_vS23_EENS_8epilogue10collective18CollectiveEpilogueINS27_23Sm100TmaWarpSpecializedILi4ELi2ELi32ELb1ELb0EEEJSG_NS5_IJNSL_ISF_SB_EENSL_ISM_SB_EEEEENS_10bfloat16_tESK_S2F_SK_NS27_6fusion15FusionCallbacksIS2B_NS2G_17LinearCombinationIS2F_fS2F_fLNS_15FloatRoundStyleE2EEESG_S2E_JEEENS4_5SM1004TMEM4LOAD26SM100_TMEM_LOAD_32dp32b32xES24_NS1I_INS1J_ILi2ELi4ELi3EEENS1L_ILi16EEENSL_INS5_IJS1N_SM_EEES1T_EEEENS4_39AutoVectorizingCopyWithAssumedAlignmentILi128EEENS4_14SM90_TMA_STOREES2U_S2W_S2W_EEEvvEEEEvNT_6ParamsE)
        .other          _ZN7cutlass13device_kernelINS_4gemm6kernel13GemmUniversalIN4cute5tupleIJiiiiEEENS1_10collective13CollectiveMmaINS1_46MainloopSm100TmaUmmaWarpSpecializedBlockScaledILi5ELi2ELi2ENS5_IJNS4_1CILi1EEENSA_ILi4EEESB_EEEEENS5_IJNSA_ILi128EEESF_SF_EEENS5_IJNS_12float_e4m3_tENS_13float_ue8m0_tEEEENS5_IJNS5_IJlSB_lEEENS4_6LayoutINS5_IJNS5_IJNS5_IJNSA_ILi32EEESC_EEEiEEESO_NS5_IJSB_iEEEEEENS5_IJNS5_IJNS5_IJNSA_ILi16EEESC_EEEiEEENS5_IJNS5_IJNSA_ILi0EEESB_EEENSA_ILi512EEEEEENS5_IJSU_iEEEEEEEEEEESJ_S11_NS4_8TiledMMAINS4_8MMA_AtomIJNS4_21SM100_MMA_MXF8F6F4_SSISH_SH_fSI_Li128ELi128ELNS4_4UMMA5MajorE0ELS16_0ELNS15_7ScaleInE0ELS17_0EEEEEENSL_INS5_IJSB_SB_SB_EEENS5_IJSU_SU_SU_EEEEENS5_IJNS4_10UnderscoreES1D_S1D_EEEEENS5_IJNS4_23SM90_TMA_LOAD_MULTICASTES1G_EEENS5_IJNS4_14ComposedLayoutINS4_7SwizzleILi3ELi4ELi3EEENS4_18smem_ptr_flag_bitsILi8EEENSL_INS5_IJNSA_ILi8EEESF_EEENS5_IJSF_SB_EEEEEEENSL_INS5_IJNS5_IJNS5_IJSN_SB_EEENS5_IJSM_SB_EEEEEESB_NS5_IJSC_SB_EEEEEENS5_IJNS5_IJNS5_IJSS_SW_EEESV_EEESU_NS5_IJSB_SW_EEEEEEEEEEEvNS4_8identityENS5_IJNS4_13SM90_TMA_LOADES24_EEES22_vS23_EENS_8epilogue10collective18CollectiveEpilogueINS27_23Sm100TmaWarpSpecializedILi4ELi2ELi32ELb1ELb0EEEJSG_NS5_IJNSL_ISF_SB_EENSL_ISM_SB_EEEEENS_10bfloat16_tESK_S2F_SK_NS27_6fusion15FusionCallbacksIS2B_NS2G_17LinearCombinationIS2F_fS2F_fLNS_15FloatRoundStyleE2EEESG_S2E_JEEENS4_5SM1004TMEM4LOAD26SM100_TMEM_LOAD_32dp32b32xES24_NS1I_INS1J_ILi2ELi4ELi3EEENS1L_ILi16EEENSL_INS5_IJS1N_SM_EEES1T_EEEENS4_39AutoVectorizingCopyWithAssumedAlignmentILi128EEENS4_14SM90_TMA_STOREES2U_S2W_S2W_EEEvvEEEEvNT_6ParamsE,@"STO_CUDA_ENTRY STV_DEFAULT"
_ZN7cutlass13device_kernelINS_4gemm6kernel13GemmUniversalIN4cute5tupleIJiiiiEEENS1_10collective13CollectiveMmaINS1_46MainloopSm100TmaUmmaWarpSpecializedBlockScaledILi5ELi2ELi2ENS5_IJNS4_1CILi1EEENSA_ILi4EEESB_EEEEENS5_IJNSA_ILi128EEESF_SF_EEENS5_IJNS_12float_e4m3_tENS_13float_ue8m0_tEEEENS5_IJNS5_IJlSB_lEEENS4_6LayoutINS5_IJNS5_IJNS5_IJNSA_ILi32EEESC_EEEiEEESO_NS5_IJSB_iEEEEEENS5_IJNS5_IJNS5_IJNSA_ILi16EEESC_EEEiEEENS5_IJNS5_IJNSA_ILi0EEESB_EEENSA_ILi512EEEEEENS5_IJSU_iEEEEEEEEEEESJ_S11_NS4_8TiledMMAINS4_8MMA_AtomIJNS4_21SM100_MMA_MXF8F6F4_SSISH_SH_fSI_Li128ELi128ELNS4_4UMMA5MajorE0ELS16_0ELNS15_7ScaleInE0ELS17_0EEEEEENSL_INS5_IJSB_SB_SB_EEENS5_IJSU_SU_SU_EEEEENS5_IJNS4_10UnderscoreES1D_S1D_EEEEENS5_IJNS4_23SM90_TMA_LOAD_MULTICASTES1G_EEENS5_IJNS4_14ComposedLayoutINS4_7SwizzleILi3ELi4ELi3EEENS4_18smem_ptr_flag_bitsILi8EEENSL_INS5_IJNSA_ILi8EEESF_EEENS5_IJSF_SB_EEEEEEENSL_INS5_IJNS5_IJNS5_IJSN_SB_EEENS5_IJSM_SB_EEEEEESB_NS5_IJSC_SB_EEEEEENS5_IJNS5_IJNS5_IJSS_SW_EEESV_EEESU_NS5_IJSB_SW_EEEEEEEEEEEvNS4_8identityENS5_IJNS4_13SM90_TMA_LOADES24_EEES22_vS23_EENS_8epilogue10collective18CollectiveEpilogueINS27_23Sm100TmaWarpSpecializedILi4ELi2ELi32ELb1ELb0EEEJSG_NS5_IJNSL_ISF_SB_EENSL_ISM_SB_EEEEENS_10bfloat16_tESK_S2F_SK_NS27_6fusion15FusionCallbacksIS2B_NS2G_17LinearCombinationIS2F_fS2F_fLNS_15FloatRoundStyleE2EEESG_S2E_JEEENS4_5SM1004TMEM4LOAD26SM100_TMEM_LOAD_32dp32b32xES24_NS1I_INS1J_ILi2ELi4ELi3EEENS1L_ILi16EEENSL_INS5_IJS1N_SM_EEES1T_EEEENS4_39AutoVectorizingCopyWithAssumedAlignmentILi128EEENS4_14SM90_TMA_STOREES2U_S2W_S2W_EEEvvEEEEvNT_6ParamsE:
[----:B------:R-:W1:Y:S01]  /*0000*/  LDC R1, c[0x0][0x37c] ;  /* 0x0000df00ff017b82 */ /* 0x000e620000000800 */
[----:B------:R-:W2:Y:S01]  /*0010*/  S2R R101, SR_TID.X ;  /* 0x0000000000657919 */ /* 0x000ea20000002100 */
[----:B------:R-:W3:Y:S01]  /*0020*/  LDCU.64 UR4, c[0x0][0xc90] ;  /* 0x00019200ff0477ac */ /* 0x000ee20008000a00 */
[----:B------:R-:W-:Y:S02]  /*0030*/  PRMT R88, RZ, 0x7610, R88 ;  /* 0x00007610ff587816 */ /* 0x000fe40000000058 */
[----:B------:R-:W-:Y:S01]  /*0040*/  ELECT P5, URZ, PT ;  /* 0x0000000000ff782f */ /* 0x000fe200038a0000 */
[----:B------:R-:W4:Y:S01]  /*0050*/  LDCU.64 UR46, c[0x0][0x358] ;  /* 0x00006b00ff2e77ac */ /* 0x000f220008000a00 */
[----:B---3--:R-:W-:-:S04]  /*0060*/  UISETP.NE.U32.AND UP0, UPT, UR4, URZ, UPT ;  /* 0x000000ff0400728c */ /* 0x008fc8000bf05070 */
[----:B------:R-:W-:Y:S01]  /*0070*/  UISETP.NE.AND.EX UP0, UPT, UR5, URZ, UPT, UP0 ;  /* 0x000000ff0500728c */ /* 0x000fe2000bf05300 */
[----:B--2---:R-:W-:-:S05]  /*0080*/  SHF.R.U32.HI R92, RZ, 0x5, R101 ;  /* 0x00000005ff5c7819 */ /* 0x004fca0000011665 */
[----:B------:R-:W2:Y:S02]  /*0090*/  SHFL.IDX PT, R0, R92, RZ, 0x1f ;  /* 0x00001fff5c007589 */ /* 0x000ea400000e0000 */
[----:B--2---:R-:W-:Y:S01]  /*00a0*/  R2UR UR10, R0 ;  /* 0x00000000000a72ca */ /* 0x004fe200000e0000 */
[----:B-1--4-:R-:W-:-:S14]  /*00b0*/  BRA.U UP0, `(.L_x_0) ;  /* 0x00000001002c7547 */ /* 0x012fdc000b800000 */
[----:B------:R-:W1:Y:S02]  /*00c0*/  LDCU.64 UR6, c[0x0][0xc88] ;  /* 0x00019100ff0677ac */ /* 0x000e640008000a00 */
[----:B-1----:R-:W-:-:S04]  /*00d0*/  UISETP.NE.U32.AND UP0, UPT, UR6, URZ, UPT ;  /* 0x000000ff0600728c */ /* 0x002fc8000bf05070 */
[----:B------:R-:W-:-:S09]  /*00e0*/  UISETP.NE.AND.EX UP0, UPT, UR7, URZ, UPT, UP0 ;  /* 0x000000ff0700728c */ /* 0x000fd2000bf05300 */
[----:B------:R-:W-:Y:S05]  /*00f0*/  BRA.U !UP0, `(.L_x_1) ;  /* 0x0000000108107547 */ /* 0x000fea000b800000 */
[----:B------:R-:W1:Y:S02]  /*0100*/  LDC.64 R2, c[0x0][0xc88] ;  /* 0x00032200ff027b82 */ /* 0x000e640000000a00 */
[----:B-1----:R1:W5:Y:S01]  /*0110*/  LDG.E R49, desc[UR46][R2.64] ;  /* 0x0000002e02317981 */ /* 0x002362000c1e1900 */
[----:B------:R-:W-:Y:S01]  /*0120*/  HFMA2 R88, -RZ, RZ, 0, 5.9604644775390625e-08 ;  /* 0x00000001ff587431 */ /* 0x000fe200000001ff */
[----:B------:R-:W-:Y:S05]  /*0130*/  BRA `(.L_x_0) ;  /* 0x00000000000c7947 */ /* 0x000fea0003800000 */
.L_x_1:
[----:B------:R-:W1:Y:S01]  /*0140*/  LDCU UR6, c[0x0][0xc80] ;  /* 0x00019000ff0677ac */ /* 0x000e620008000800 */
[----:B------:R-:W-:Y:S01]  /*0150*/  HFMA2 R88, -RZ, RZ, 0, 5.9604644775390625e-08 ;  /* 0x00000001ff587431 */ /* 0x000fe200000001ff */
[----:B-1----:R-:W-:-:S07]  /*0160*/  MOV R49, UR6 ;  /* 0x0000000600317c02 */ /* 0x002fce0008000f00 */
.L_x_0:
[----:B------:R-:W2:Y:S02]  /*0170*/  LDCU.64 UR6, c[0x0][0xcb0] ;  /* 0x00019600ff0677ac */ /* 0x000ea40008000a00 */
[----:B--2---:R-:W-:-:S04]  /*0180*/  UISETP.NE.U32.AND UP0, UPT, UR6, URZ, UPT ;  /* 0x000000ff0600728c */ /* 0x004fc8000bf05070 */
[----:B------:R-:W-:-:S09]  /*0190*/  UISETP.NE.AND.EX UP0, UPT, UR7, URZ, UPT, UP0 ;  /* 0x000000ff0700728c */ /* 0x000fd2000bf05300 */
[----:B------:R-:W-:Y:S05]  /*01a0*/  BRA.U UP0, `(.L_x_2) ;  /* 0x0000000100247547 */ /* 0x000fea000b800000 */
[----:B------:R-:W2:Y:S02]  /*01b0*/  LDCU.64 UR6, c[0x0][0xca8] ;  /* 0x00019500ff0677ac */ /* 0x000ea40008000a00 */
[----:B--2---:R-:W-:-:S04]  /*01c0*/  UISETP.NE.U32.AND UP0, UPT, UR6, URZ, UPT ;  /* 0x000000ff0600728c */ /* 0x004fc8000bf05070 */
[----:B------:R-:W-:-:S09]  /*01d0*/  UISETP.NE.AND.EX UP0, UPT, UR7, URZ, UPT, UP0 ;  /* 0x000000ff0700728c */ /* 0x000fd2000bf05300 */
[----:B------:R-:W-:Y:S05]  /*01e0*/  BRA.U !UP0, `(.L_x_3) ;  /* 0x00000001080c7547 */ /* 0x000fea000b800000 */
[----:B-1----:R-:W1:Y:S02]  /*01f0*/  LDC.64 R2, c[0x0][0xca8] ;  /* 0x00032a00ff027b82 */ /* 0x002e640000000a00 */
[----:B-1----:R2:W5:Y:S01]  /*0200*/  LDG.E R47, desc[UR46][R2.64] ;  /* 0x0000002e022f7981 */ /* 0x002562000c1e1900 */
[----:B------:R-:W-:Y:S05]  /*0210*/  BRA `(.L_x_2) ;  /* 0x0000000000087947 */ /* 0x000fea0003800000 */
.L_x_3:
[----:B------:R-:W2:Y:S02]  /*0220*/  LDCU UR6, c[0x0][0xca0] ;  /* 0x00019400ff0677ac */ /* 0x000ea40008000800 */
[----:B--2---:R-:W-:Y:S02]  /*0230*/  MOV R47, UR6 ;  /* 0x00000006002f7c02 */ /* 0x004fe40008000f00 */
.L_x_2:
[----:B------:R-:W-:Y:S01]  /*0240*/  IMAD.U32 R0, RZ, RZ, UR10 ;  /* 0x0000000aff007e24 */ /* 0x000fe2000f8e00ff */
[----:B------:R-:W-:Y:S04]  /*0250*/  BSSY.RECONVERGENT B0, `(.L_x_4) ;  /* 0x0000012000007945 */ /* 0x000fe80003800200 */
[C---:B------:R-:W-:Y:S02]  /*0260*/  ISETP.NE.OR P1, PT, R0.reuse, 0x1, !P5 ;  /* 0x000000010000780c */ /* 0x040fe40006f25670 */
[----:B------:R-:W-:-:S11]  /*0270*/  ISETP.NE.OR P0, PT, R0, 0x3, !P5 ;  /* 0x000000030000780c */ /* 0x000fd60006f05670 */
[----:B------:R-:W-:Y:S05]  /*0280*/  @P1 BRA `(.L_x_5) ;  /* 0x0000000000381947 */ /* 0x000fea0003800000 */
[----:B------:R-:W3:Y:S02]  /*0290*/  LDCU.64 UR6, c[0x0][0x348] ;  /* 0x00006900ff0677ac */ /* 0x000ee40008000a00 */
[----:B---3--:R-:W-:Y:S02]  /*02a0*/  UIADD3 UR14, UP3, UPT, UR6, 0x80, URZ ;  /* 0x00000080060e7890 */ /* 0x008fe4000ff7e0ff */
[----:B------:R-:W-:Y:S02]  /*02b0*/  UIADD3 UR12, UP2, UPT, UR6, 0x180, URZ ;  /* 0x00000180060c7890 */ /* 0x000fe4000ff5e0ff */
[----:B------:R-:W-:Y:S02]  /*02c0*/  UIADD3 UR8, UP1, UPT, UR6, 0x280, URZ ;  /* 0x0000028006087890 */ /* 0x000fe4000ff3e0ff */
[----:B------:R-:W-:Y:S02]  /*02d0*/  UIADD3 UR6, UP0, UPT, UR6, 0x380, URZ ;  /* 0x0000038006067890 */ /* 0x000fe4000ff1e0ff */
[----:B------:R-:W-:-:S02]  /*02e0*/  UIADD3.X UR15, UPT, UPT, URZ, UR7, URZ, UP3, !UPT ;  /* 0x00000007ff0f7290 */ /* 0x000fc40009ffe4ff */
[----:B------:R-:W-:Y:S02]  /*02f0*/  UIADD3.X UR13, UPT, UPT, URZ, UR7, URZ, UP2, !UPT ;  /* 0x00000007ff0d7290 */ /* 0x000fe400097fe4ff */
[----:B------:R-:W-:Y:S02]  /*0300*/  UIADD3.X UR9, UPT, UPT, URZ, UR7, URZ, UP1, !UPT ;  /* 0x00000007ff097290 */ /* 0x000fe40008ffe4ff */
[----:B------:R-:W-:-:S03]  /*0310*/  UIADD3.X UR7, UPT, UPT, URZ, UR7, URZ, UP0, !UPT ;  /* 0x00000007ff077290 */ /* 0x000fc600087fe4ff */
[----:B------:R3:W-:Y:S02]  /*0320*/  UTMACCTL.PF [UR14] ;  /* 0x000000000e0079b9 */ /* 0x0007e40008040000 */
[----:B------:R3:W-:Y:S02]  /*0330*/  UTMACCTL.PF [UR12] ;  /* 0x000000000c0079b9 */ /* 0x0007e40008040000 */
[----:B------:R3:W-:Y:S02]  /*0340*/  UTMACCTL.PF [UR8] ;  /* 0x00000000080079b9 */ /* 0x0007e40008040000 */
[----:B------:R3:W-:Y:S02]  /*0350*/  UTMACCTL.PF [UR6] ;  /* 0x00000000060079b9 */ /* 0x0007e40008040000 */
[----:B---3--:R-:W-:Y:S01]  /*0360*/  NOP ;  /* 0x0000000000007918 */ /* 0x008fe20000000000 */
.L_x_5:
[----:B------:R-:W-:Y:S05]  /*0370*/  BSYNC.RECONVERGENT B0 ;  /* 0x0000000000007941 */ /* 0x000fea0003800200 */
.L_x_4:
[----:B------:R-:W-:Y:S04]  /*0380*/  BSSY.RECONVERGENT B0, `(.L_x_6) ;  /* 0x000000a000007945 */ /* 0x000fe80003800200 */
[----:B------:R-:W-:Y:S05]  /*0390*/  @P0 BRA `(.L_x_7) ;  /* 0x0000000000200947 */ /* 0x000fea0003800000 */
[----:B------:R-:W3:Y:S02]  /*03a0*/  LDCU.64 UR6, c[0x0][0x348] ;  /* 0x00006900ff0677ac */ /* 0x000ee40008000a00 */
[----:B---3--:R-:W-:Y:S02]  /*03b0*/  UIADD3 UR8, UP1, UPT, UR6, 0x980, URZ ;  /* 0x0000098006087890 */ /* 0x008fe4000ff3e0ff */
[----:B------:R-:W-:Y:S02]  /*03c0*/  UIADD3 UR6, UP0, UPT, UR6, 0xa80, URZ ;  /* 0x00000a8006067890 */ /* 0x000fe4000ff1e0ff */
[----:B------:R-:W-:Y:S02]  /*03d0*/  UIADD3.X UR9, UPT, UPT, URZ, UR7, URZ, UP1, !UPT ;  /* 0x00000007ff097290 */ /* 0x000fe40008ffe4ff */
[----:B------:R-:W-:-:S07]  /*03e0*/  UIADD3.X UR7, UPT, UPT, URZ, UR7, URZ, UP0, !UPT ;  /* 0x00000007ff077290 */ /* 0x000fce00087fe4ff */
[----:B------:R3:W-:Y:S02]  /*03f0*/  UTMACCTL.PF [UR8] ;  /* 0x00000000080079b9 */ /* 0x0007e40008040000 */
[----:B------:R3:W-:Y:S02]  /*0400*/  UTMACCTL.PF [UR6] ;  /* 0x00000000060079b9 */ /* 0x0007e40008040000 */
[----:B---3--:R-:W-:Y:S01]  /*0410*/  NOP ;  /* 0x0000000000007918 */ /* 0x008fe20000000000 */
.L_x_7:
[----:B------:R-:W-:Y:S05]  /*0420*/  BSYNC.RECONVERGENT B0 ;  /* 0x0000000000007941 */ /* 0x000fea0003800200 */
.L_x_6:
[----:B------:R-:W3:Y:S01]  /*0430*/  LDCU.64 UR6, c[0x0][0xc88] ;  /* 0x00019100ff0677ac */ /* 0x000ee20008000a00 */
[----:B------:R-:W-:Y:S02]  /*0440*/  UISETP.EQ.U32.AND UP1, UPT, UR4, URZ, UPT ;  /* 0x000000ff0400728c */ /* 0x000fe4000bf22070 */
[----:B------:R-:W-:Y:S02]  /*0450*/  UPLOP3.LUT UP5, UPT, UPT, UPT, UPT, 0x80, 0x8 ;  /* 0x000000000008789c */ /* 0x000fe40003faf070 */
[----:B---3--:R-:W-:-:S04]  /*0460*/  UISETP.NE.U32.AND UP0, UPT, UR6, URZ, UPT ;  /* 0x000000ff0600728c */ /* 0x008fc8000bf05070 */
[----:B------:R-:W-:-:S04]  /*0470*/  UISETP.NE.AND.EX UP0, UPT, UR7, URZ, UPT, UP0 ;  /* 0x000000ff0700728c */ /* 0x000fc8000bf05300 */
[----:B------:R-:W-:-:S04]  /*0480*/  UISETP.EQ.OR.EX UP2, UPT, UR5, URZ, !UP0, UP1 ;  /* 0x000000ff0500728c */ /* 0x000fc8000c742710 */
[----:B------:R-:W-:-:S05]  /*0490*/  UP2UR UR48, UPR, URZ, 0x4 ;  /* 0x00000004ff307883 */ /* 0x000fca0008000000 */
[----:B------:R-:W-:Y:S07]  /*04a0*/  BRA.U !UP2, `(.L_x_8) ;  /* 0x000000010a207547 */ /* 0x000fee000b800000 */
[----:B------:R-:W-:Y:S01]  /*04b0*/  UISETP.NE.U32.AND UP1, UPT, UR4, URZ, UPT ;  /* 0x000000ff0400728c */ /* 0x000fe2000bf25070 */
[----:B-----5:R-:W-:Y:S01]  /*04c0*/  FSETP.NEU.AND P0, PT, R49, RZ, PT ;  /* 0x000000ff3100720b */ /* 0x020fe20003f0d000 */
[----:B------:R-:W-:Y:S02]  /*04d0*/  USEL UR4, URZ, 0xffffffff, UP0 ;  /* 0xffffffffff047887 */ /* 0x000fe40008000000 */
[----:B------:R-:W-:-:S10]  /*04e0*/  UISETP.NE.AND.EX UP1, UPT, UR5, URZ, UPT, UP1 ;  /* 0x000000ff0500728c */ /* 0x000fd4000bf25310 */
[----:B------:R-:W-:Y:S01]  /*04f0*/  VOTEU.ANY UP0, P0 ;  /* 0x0000000000ff7886 */ /* 0x000fe20000000100 */
[----:B------:R-:W-:-:S04]  /*0500*/  @!UP1 USEL UR4, URZ, 0xffffffff, UP0 ;  /* 0xffffffffff049887 */ /* 0x000fc80008000000 */
[----:B------:R-:W-:-:S04]  /*0510*/  ULOP3.LUT UR4, UR4, 0x1, URZ, 0xc0, !UPT ;  /* 0x0000000104047892 */ /* 0x000fc8000f8ec0ff */
[----:B------:R-:W-:-:S11]  /*0520*/  UISETP.NE.U32.AND UP5, UPT, UR4, 0x1, UPT ;  /* 0x000000010400788c */ /* 0x000fd6000bfa5070 */
.L_x_8:
[----:B-12---:R-:W1:Y:S01]  /*0530*/  SHFL.IDX PT, R2, R92, RZ, 0x1f ;  /* 0x00001fff5c027589 */ /* 0x006e6200000e0000 */
[----:B------:R-:W-:-:S04]  /*0540*/  UISETP.NE.AND UP0, UPT, UR10, 0x2, UPT ;  /* 0x000000020a00788c */ /* 0x000fc8000bf05270 */
[----:B------:R-:W-:Y:S01]  /*0550*/  USEL UR21, URZ, 0x1, UP0 ;  /* 0x00000001ff157887 */ /* 0x000fe20008000000 */
[----:B-1----:R-:W-:-:S13]  /*0560*/  ISETP.NE.AND P0, PT, R2, RZ, PT ;  /* 0x000000ff0200720c */ /* 0x002fda0003f05270 */
[----:B------:R-:W-:Y:S05]  /*0570*/  @P0 BRA `(.L_x_9) ;  /* 0x0000000000600947 */ /* 0x000fea0003800000 */
[----:B------:R-:W1:Y:S01]  /*0580*/  S2UR UR6, SR_CgaCtaId ;  /* 0x00000000000679c3 */ /* 0x000e620000008800 */
[----:B------:R-:W-:Y:S01]  /*0590*/  UMOV UR7, 0x400 ;  /* 0x0000040000077882 */ /* 0x000fe20000000000 */
[----:B------:R-:W-:Y:S01]  /*05a0*/  UMOV UR5, 0x1 ;  /* 0x0000000100057882 */ /* 0x000fe20000000000 */
[----:B------:R-:W-:Y:S01]  /*05b0*/  UMOV UR4, 0x4 ;  /* 0x0000000400047882 */ /* 0x000fe20000000000 */
[----:B------:R-:W-:-:S04]  /*05c0*/  UIADD3 UR8, UPT, UPT, -UR5, 0x100000, URZ ;  /* 0x0010000005087890 */ /* 0x000fc8000fffe1ff */
[----:B------:R-:W-:Y:S02]  /*05d0*/  USHF.L.U32 UR9, UR8, 0xb, URZ ;  /* 0x0000000b08097899 */ /* 0x000fe400080006ff */
[----:B------:R-:W-:Y:S02]  /*05e0*/  USHF.L.U32 UR8, UR8, 0x1, URZ ;  /* 0x0000000108087899 */ /* 0x000fe400080006ff */
[----:B------:R-:W-:-:S04]  /*05f0*/  UIADD3 UR4, UPT, UPT, -UR4, 0x100000, URZ ;  /* 0x0010000004047890 */ /* 0x000fc8000fffe1ff */
[----:B------:R-:W-:Y:S02]  /*0600*/  USHF.L.U32 UR5, UR4, 0xb, URZ ;  /* 0x0000000b04057899 */ /* 0x000fe400080006ff */
[----:B------:R-:W-:Y:S01]  /*0610*/  USHF.L.U32 UR4, UR4, 0x1, URZ ;  /* 0x0000000104047899 */ /* 0x000fe200080006ff */
[----:B------:R-:W-:Y:S01]  /*0620*/  ELECT P0, URZ, PT ;  /* 0x0000000000ff782f */ /* 0x000fe20003800000 */
[----:B-1----:R-:W-:Y:S01]  /*0630*/  ULEA UR6, UR6, UR7, 0x18 ;  /* 0x0000000706067291 */ /* 0x002fe2000f8ec0ff */
[----:B------:R-:W1:Y:S11]  /*0640*/  FENCE.VIEW.ASYNC.S ;  /* 0x00000000000073c6 */ /* 0x000e760000000000 */
[----:B-1----:R1:W2:Y:S01]  /*0650*/  SYNCS.EXCH.64 URZ, [UR6], UR8 ;  /* 0x0000000806ff75b2 */ /* 0x0022a20008000100 */
[----:B------:R1:W3:Y:S01]  /*0660*/  SYNCS.EXCH.64 URZ, [UR6+0x28], UR4 ;  /* 0x0000280406ff75b2 */ /* 0x0002e20008000100 */
[----:B------:R1:W4:Y:S01]  /*0670*/  SYNCS.EXCH.64 URZ, [UR6+0x8], UR8 ;  /* 0x0000080806ff75b2 */ /* 0x0003220008000100 */
[----:B------:R1:W1:Y:S01]  /*0680*/  SYNCS.EXCH.64 URZ, [UR6+0x30], UR4 ;  /* 0x0000300406ff75b2 */ /* 0x0002620008000100 */
[----:B------:R1:W1:Y:S01]  /*0690*/  SYNCS.EXCH.64 URZ, [UR6+0x10], UR8 ;  /* 0x0000100806ff75b2 */ /* 0x0002620008000100 */
[----:B------:R1:W1:Y:S01]  /*06a0*/  SYNCS.EXCH.64 URZ, [UR6+0x38], UR4 ;  /* 0x0000380406ff75b2 */ /* 0x0002620008000100 */
[----:B------:R1:W1:Y:S01]  /*06b0*/  SYNCS.EXCH.64 URZ, [UR6+0x18], UR8 ;  /* 0x0000180806ff75b2 */ /* 0x0002620008000100 */
[----:B------:R1:W1:Y:S01]  /*06c0*/  SYNCS.EXCH.64 URZ, [UR6+0x40], UR4 ;  /* 0x0000400406ff75b2 */ /* 0x0002620008000100 */
[----:B------:R1:W1:Y:S01]  /*06d0*/  SYNCS.EXCH.64 URZ, [UR6+0x20], UR8 ;  /* 0x0000200806ff75b2 */ /* 0x0002620008000100 */
[----:B------:R1:W1:Y:S01]  /*06e0*/  SYNCS.EXCH.64 URZ, [UR6+0x48], UR4 ;  /* 0x0000480406ff75b2 */ /* 0x0002620008000100 */
[----:B------:R-:W-:Y:S01]  /*06f0*/  NOP ;  /* 0x0000000000007918 */ /* 0x000fe20000000000 */
.L_x_9:
[----:B------:R-:W2:Y:S01]  /*0700*/  SHFL.IDX PT, R2, R92, RZ, 0x1f ;  /* 0x00001fff5c027589 */ /* 0x000ea200000e0000 */
[----:B------:R-:W-:Y:S01]  /*0710*/  NOP ;  /* 0x0000000000007918 */ /* 0x000fe20000000000 */
[----:B--2---:R-:W-:-:S13]  /*0720*/  ISETP.NE.AND P0, PT, R2, 0x1, PT ;  /* 0x000000010200780c */ /* 0x004fda0003f05270 */
[----:B------:R-:W-:Y:S05]  /*0730*/  @P0 BRA `(.L_x_10) ;  /* 0x0000000000580947 */ /* 0x000fea0003800000 */
[----:B-1----:R-:W1:Y:S01]  /*0740*/  S2UR UR6, SR_CgaCtaId ;  /* 0x00000000000679c3 */ /* 0x002e620000008800 */
        /* <DEDUP_REMOVED lines=12> */
[----:B-1----:R2:W1:Y:S01]  /*0810*/  SYNCS.EXCH.64 URZ, [UR6+0x50], UR8 ;  /* 0x0000500806ff75b2 */ /* 0x0024620008000100 */
[----:B------:R2:W1:Y:S01]  /*0820*/  SYNCS.EXCH.64 URZ, [UR6+0x70], UR4 ;  /* 0x0000700406ff75b2 */ /* 0x0004620008000100 */
[----:B------:R2:W1:Y:S01]  /*0830*/  SYNCS.EXCH.64 URZ, [UR6+0x58], UR8 ;  /* 0x0000580806ff75b2 */ /* 0x0004620008000100 */
[----:B------:R2:W1:Y:S01]  /*0840*/  SYNCS.EXCH.64 URZ, [UR6+0x78], UR4 ;  /* 0x0000780406ff75b2 */ /* 0x0004620008000100 */
[----:B------:R2:W1:Y:S01]  /*0850*/  SYNCS.EXCH.64 URZ, [UR6+0x60], UR8 ;  /* 0x0000600806ff75b2 */ /* 0x0004620008000100 */
[----:B------:R2:W1:Y:S01]  /*0860*/  SYNCS.EXCH.64 URZ, [UR6+0x80], UR4 ;  /* 0x0000800406ff75b2 */ /* 0x0004620008000100 */
[----:B------:R2:W1:Y:S01]  /*0870*/  SYNCS.EXCH.64 URZ, [UR6+0x68], UR8 ;  /* 0x0000680806ff75b2 */ /* 0x0004620008000100 */
[----:B------:R2:W1:Y:S02]  /*0880*/  SYNCS.EXCH.64 URZ, [UR6+0x88], UR4 ;  /* 0x0000880406ff75b2 */ /* 0x0004640008000100 */
[----:B--2---:R-:W-:Y:S01]  /*0890*/  NOP ;  /* 0x0000000000007918 */ /* 0x004fe20000000000 */
.L_x_10:
[----:B------:R-:W2:Y:S01]  /*08a0*/  SHFL.IDX PT, R2, R92, RZ, 0x1f ;  /* 0x00001fff5c027589 */ /* 0x000ea200000e0000 */
[----:B------:R-:W-:Y:S01]  /*08b0*/  NOP ;  /* 0x0000000000007918 */ /* 0x000fe20000000000 */
[----:B--2---:R-:W-:-:S13]  /*08c0*/  ISETP.NE.AND P0, PT, R2, 0x3, PT ;  /* 0x000000030200780c */ /* 0x004fda0003f05270 */
[----:B------:R-:W-:Y:S05]  /*08d0*/  @P0 BRA `(.L_x_11) ;  /* 0x0000000000300947 */ /* 0x000fea0003800000 */
[----:B-1----:R-:W1:Y:S01]  /*08e0*/  S2UR UR5, SR_CgaCtaId ;  /* 0x00000000000579c3 */ /* 0x002e620000008800 */
[----:B------:R-:W-:Y:S01]  /*08f0*/  UMOV UR6, 0x400 ;  /* 0x0000040000067882 */ /* 0x000fe20000000000 */
[----:B------:R-:W-:Y:S01]  /*0900*/  UMOV UR4, 0x20 ;  /* 0x0000002000047882 */ /* 0x000fe20000000000 */
[----:B------:R-:W-:Y:S01]  /*0910*/  ELECT P0, URZ, PT ;  /* 0x0000000000ff782f */ /* 0x000fe20003800000 */
[----:B-1----:R-:W-:Y:S02]  /*0920*/  ULEA UR5, UR5, UR6, 0x18 ;  /* 0x0000000605057291 */ /* 0x002fe4000f8ec0ff */
[----:B------:R-:W-:-:S04]  /*0930*/  UIADD3 UR6, UPT, UPT, -UR4, 0x100000, URZ ;  /* 0x0010000004067890 */ /* 0x000fc8000fffe1ff */
[----:B------:R-:W-:Y:S02]  /*0940*/  USHF.L.U32 UR7, UR6, 0xb, URZ ;  /* 0x0000000b06077899 */ /* 0x000fe400080006ff */
[----:B------:R-:W-:Y:S01]  /*0950*/  USHF.L.U32 UR6, UR6, 0x1, URZ ;  /* 0x0000000106067899 */ /* 0x000fe200080006ff */
[----:B------:R-:W1:Y:S11]  /*0960*/  FENCE.VIEW.ASYNC.S ;  /* 0x00000000000073c6 */ /* 0x000e760000000000 */
[----:B-1----:R2:W1:Y:S01]  /*0970*/  SYNCS.EXCH.64 URZ, [UR5+0x90], UR6 ;  /* 0x0000900605ff75b2 */ /* 0x0024620008000100 */
[----:B------:R2:W1:Y:S02]  /*0980*/  SYNCS.EXCH.64 URZ, [UR5+0x98], UR6 ;  /* 0x0000980605ff75b2 */ /* 0x0004640008000100 */
[----:B--2---:R-:W-:Y:S01]  /*0990*/  NOP ;  /* 0x0000000000007918 */ /* 0x004fe20000000000 */
.L_x_11:
[----:B------:R-:W2:Y:S01]  /*09a0*/  SHFL.IDX PT, R2, R92, RZ, 0x1f ;  /* 0x00001fff5c027589 */ /* 0x000ea200000e0000 */
[----:B------:R-:W-:Y:S01]  /*09b0*/  NOP ;  /* 0x0000000000007918 */ /* 0x000fe20000000000 */
[----:B--2---:R-:W-:-:S13]  /*09c0*/  ISETP.NE.AND P0, PT, R2, 0x4, PT ;  /* 0x000000040200780c */ /* 0x004fda0003f05270 */
[----:B------:R-:W-:Y:S05]  /*09d0*/  @P0 BRA `(.L_x_12) ;  /* 0x00000000004c0947 */ /* 0x000fea0003800000 */
[----:B-1----:R-:W1:Y:S01]  /*09e0*/  S2UR UR5, SR_CgaCtaId ;  /* 0x00000000000579c3 */ /* 0x002e620000008800 */
[----:B------:R-:W-:Y:S01]  /*09f0*/  UMOV UR7, 0x3a0 ;  /* 0x000003a000077882 */ /* 0x000fe20000000000 */
[----:B------:R-:W-:Y:S01]  /*0a00*/  UMOV UR6, 0x400 ;  /* 0x0000040000067882 */ /* 0x000fe20000000000 */
[----:B------:R-:W-:Y:S01]  /*0a10*/  USEL UR7, UR7, 0x320, UP5 ;  /* 0x0000032007077887 */ /* 0x000fe2000a800000 */
[----:B------:R-:W-:Y:S01]  /*0a20*/  UMOV UR4, 0x1 ;  /* 0x0000000100047882 */ /* 0x000fe20000000000 */
[----:B------:R-:W-:Y:S01]  /*0a30*/  ELECT P0, URZ, PT ;  /* 0x0000000000ff782f */ /* 0x000fe20003800000 */
[----:B------:R-:W-:-:S04]  /*0a40*/  UIADD3 UR8, UPT, UPT, -UR4, 0x100000, URZ ;  /* 0x0010000004087890 */ /* 0x000fc8000fffe1ff */
[----:B------:R-:W-:Y:S02]  /*0a50*/  USHF.L.U32 UR9, UR8, 0xb, URZ ;  /* 0x0000000b08097899 */ /* 0x000fe400080006ff */
[----:B------:R-:W-:Y:S02]  /*0a60*/  USHF.L.U32 UR8, UR8, 0x1, URZ ;  /* 0x0000000108087899 */ /* 0x000fe400080006ff */
[----:B-1----:R-:W-:Y:S02]  /*0a70*/  ULEA UR5, UR5, UR6, 0x18 ;  /* 0x0000000605057291 */ /* 0x002fe4000f8ec0ff */
[----:B------:R-:W-:-:S04]  /*0a80*/  UIADD3 UR6, UPT, UPT, -UR7, 0x100000, URZ ;  /* 0x0010000007067890 */ /* 0x000fc8000fffe1ff */
[----:B------:R-:W-:Y:S02]  /*0a90*/  USHF.L.U32 UR7, UR6, 0xb, URZ ;  /* 0x0000000b06077899 */ /* 0x000fe400080006ff */
[----:B------:R-:W-:Y:S01]  /*0aa0*/  USHF.L.U32 UR6, UR6, 0x1, URZ ;  /* 0x0000000106067899 */ /* 0x000fe200080006ff */
[----:B------:R-:W1:Y:S03]  /*0ab0*/  FENCE.VIEW.ASYNC.S ;  /* 0x00000000000073c6 */ /* 0x000e660000000000 */
[----:B-1----:R2:W1:Y:S08]  /*0ac0*/  SYNCS.EXCH.64 URZ, [UR5+0xa0], UR8 ;  /* 0x0000a00805ff75b2 */ /* 0x0024700008000100 */
[----:B------:R2:W1:Y:S01]  /*0ad0*/  SYNCS.EXCH.64 URZ, [UR5+0xb0], UR6 ;  /* 0x0000b00605ff75b2 */ /* 0x0004620008000100 */
[----:B------:R2:W1:Y:S01]  /*0ae0*/  SYNCS.EXCH.64 URZ, [UR5+0xa8], UR8 ;  /* 0x0000a80805ff75b2 */ /* 0x0004620008000100 */
[----:B------:R2:W1:Y:S02]  /*0af0*/  SYNCS.EXCH.64 URZ, [UR5+0xb8], UR6 ;  /* 0x0000b80605ff75b2 */ /* 0x0004640008000100 */
[----:B--2---:R-:W-:Y:S01]  /*0b00*/  NOP ;  /* 0x0000000000007918 */ /* 0x004fe20000000000 */
.L_x_12:
        /* <DEDUP_REMOVED lines=20> */
[----:B------:R2:W1:Y:S02]  /*0c50*/  SYNCS.EXCH.64 URZ, [UR6+0xd8], UR4 ;  /* 0x0000d80406ff75b2 */ /* 0x0004640008000100 */
[----:B--2---:R-:W-:Y:S01]  /*0c60*/  NOP ;  /* 0x0000000000007918 */ /* 0x004fe20000000000 */
.L_x_13:
[----:B------:R-:W2:Y:S01]  /*0c70*/  SHFL.IDX PT, R2, R92, RZ, 0x1f ;  /* 0x00001fff5c027589 */ /* 0x000ea200000e0000 */
[----:B------:R-:W1:Y:S01]  /*0c80*/  S2UR UR45, SR_CgaCtaId ;  /* 0x00000000002d79c3 */ /* 0x000e620000008800 */
[----:B------:R-:W-:Y:S01]  /*0c90*/  NOP ;  /* 0x0000000000007918 */ /* 0x000fe20000000000 */
[----:B--2---:R-:W-:-:S13]  /*0ca0*/  ISETP.NE.AND P0, PT, R2, 0x3, PT ;  /* 0x000000030200780c */ /* 0x004fda0003f05270 */
[----:B-1----:R-:W-:Y:S05]  /*0cb0*/  @P0 BRA `(.L_x_14) ;  /* 0x0000000000340947 */ /* 0x002fea0003800000 */
[----:B------:R-:W-:Y:S01]  /*0cc0*/  UMOV UR5, 0x400 ;  /* 0x0000040000057882 */ /* 0x000fe20000000000 */
[----:B------:R-:W-:Y:S01]  /*0cd0*/  UMOV UR4, 0x20 ;  /* 0x0000002000047882 */ /* 0x000fe20000000000 */
[----:B------:R-:W-:Y:S02]  /*0ce0*/  ULEA UR5, UR45, UR5, 0x18 ;  /* 0x000000052d057291 */ /* 0x000fe4000f8ec0ff */
[----:B------:R-:W-:-:S04]  /*0cf0*/  UIADD3 UR6, UPT, UPT, -UR4, 0x100000, URZ ;  /* 0x0010000004067890 */ /* 0x000fc8000fffe1ff */
[----:B------:R-:W-:Y:S02]  /*0d00*/  USHF.L.U32 UR7, UR6, 0xb, URZ ;  /* 0x0000000b06077899 */ /* 0x000fe400080006ff */
[----:B------:R-:W-:Y:S01]  /*0d10*/  USHF.L.U32 UR6, UR6, 0x1, URZ ;  /* 0x0000000106067899 */ /* 0x000fe200080006ff */
[----:B------:R-:W-:Y:S01]  /*0d20*/  ELECT P0, URZ, PT ;  /* 0x0000000000ff782f */ /* 0x000fe20003800000 */
[----:B------:R-:W1:Y:S10]  /*0d30*/  FENCE.VIEW.ASYNC.S ;  /* 0x00000000000073c6 */ /* 0x000e740000000000 */
[----:B-1----:R1:W2:Y:S01]  /*0d40*/  SYNCS.EXCH.64 URZ, [UR5+0xe0], UR6 ;  /* 0x0000e00605ff75b2 */ /* 0x0022a20008000100 */
[----:B------:R1:W1:Y:S01]  /*0d50*/  SYNCS.EXCH.64 URZ, [UR5+0xf0], UR6 ;  /* 0x0000f00605ff75b2 */ /* 0x0002620008000100 */
[----:B------:R1:W1:Y:S01]  /*0d60*/  SYNCS.EXCH.64 URZ, [UR5+0xe8], UR6 ;  /* 0x0000e80605ff75b2 */ /* 0x0002620008000100 */
[----:B------:R1:W1:Y:S01]  /*0d70*/  SYNCS.EXCH.64 URZ, [UR5+0xf8], UR6 ;  /* 0x0000f80605ff75b2 */ /* 0x0002620008000100 */
[----:B------:R-:W-:Y:S01]  /*0d80*/  NOP ;  /* 0x0000000000007918 */ /* 0x000fe20000000000 */
.L_x_14:
[----:B------:R-:W3:Y:S01]  /*0d90*/  LDCU UR4, c[0x0][0x36c] ;  /* 0x00006d80ff0477ac */ /* 0x000ee20008000800 */
[----:B------:R-:W-:Y:S01]  /*0da0*/  ISETP.NE.OR P5, PT, R0, 0x2, !P5 ;  /* 0x000000020000780c */ /* 0x000fe20006fa5670 */
[----:B------:R-:W-:Y:S01]  /*0db0*/  NOP ;  /* 0x0000000000007918 */ /* 0x000fe20000000000 */
[----:B------:R-:W-:Y:S01]  /*0dc0*/  LOP3.LUT R2, R101, 0x1f, RZ, 0xc0, !PT ;  /* 0x0000001f65027812 */ /* 0x000fe200078ec0ff */
[----:B------:R-:W-:Y:S02]  /*0dd0*/  UISETP.NE.AND UP4, UPT, UR10, URZ, UPT ;  /* 0x000000ff0a00728c */ /* 0x000fe4000bf85270 */
[----:B---3--:R-:W-:-:S09]  /*0de0*/  UISETP.EQ.U32.AND UP2, UPT, UR4, 0x1, UPT ;  /* 0x000000010400788c */ /* 0x008fd2000bf42070 */
[----:B------:R-:W-:Y:S05]  /*0df0*/  BRA.U !UP2, `(.L_x_15) ;  /* 0x000000010a087547 */ /* 0x000fea000b800000 */
[----:B-12-4-:R-:W-:Y:S01]  /*0e00*/  UCGABAR_ARV ;  /* 0x00000000000079c7 */ /* 0x016fe20008000000 */
[----:B------:R-:W-:Y:S05]  /*0e10*/  BRA `(.L_x_16) ;  /* 0x0000000000047947 */ /* 0x000fea0003800000 */
.L_x_15:
[----:B-12-4-:R-:W-:Y:S01]  /*0e20*/  NOP ;  /* 0x0000000000007918 */ /* 0x016fe20000000000 */
.L_x_16:
[----:B------:R-:W1:Y:S01]  /*0e30*/  S2UR UR11, SR_CTAID.Y ;  /* 0x00000000000b79c3 */ /* 0x000e620000002600 */
[----:B------:R-:W-:-:S05]  /*0e40*/  CS2R.32 R87, SR_CgaSize ;  /* 0x0000000000577805 */ /* 0x000fca0000008a00 */
[----:B------:R-:W-:-:S05]  /*0e50*/  IMAD R87, R87, -0xa0, RZ ;  /* 0xffffff6057577824 */ /* 0x000fca00078e02ff */
[----:B------:R-:W-:-:S14]  /*0e60*/  R2UR UR4, R87 ;  /* 0x00000000570472ca */ /* 0x000fdc00000e0000 */
[----:B------:R-:W2:Y:S01]  /*0e70*/  LDCU UR4, c[0x0][UR4+0x2b4] ;  /* 0x00005680040477ac */ /* 0x000ea20008000800 */
[----:B------:R-:W-:-:S05]  /*0e80*/  CS2R.32 R87, SR_CgaSize ;  /* 0x0000000000577805 */ /* 0x000fca0000008a00 */
[----:B------:R-:W-:-:S05]  /*0e90*/  IMAD R87, R87, -0xa0, RZ ;  /* 0xffffff6057577824 */ /* 0x000fca00078e02ff */
[----:B------:R-:W-:-:S14]  /*0ea0*/  R2UR UR5, R87 ;  /* 0x00000000570572ca */ /* 0x000fdc00000e0000 */
[----:B------:R-:W3:Y:S01]  /*0eb0*/  LDCU UR5, c[0x0][UR5+0x2b0] ;  /* 0x00005600050577ac */ /* 0x000ee20008000800 */
[----:B------:R-:W4:Y:S01]  /*0ec0*/  S2UR UR27, SR_CTAID.X ;  /* 0x00000000001b79c3 */ /* 0x000f220000002500 */
[----:B------:R-:W2:Y:S01]  /*0ed0*/  LDCU UR16, c[0x0][0xf24] ;  /* 0x0001e480ff1077ac */ /* 0x000ea20008000800 */
[----:B------:R-:W-:Y:S01]  /*0ee0*/  USHF.L.U32 UR19, UR45, 0xc, URZ ;  /* 0x0000000c2d137899 */ /* 0x000fe200080006ff */
[----:B------:R-:W2:Y:S01]  /*0ef0*/  LDCU UR12, c[0x0][0xf30] ;  /* 0x0001e600ff0c77ac */ /* 0x000ea20008000800 */
[----:B------:R-:W-:-:S05]  /*0f00*/  CS2R.32 R0, SR_CgaSize ;  /* 0x0000000000007805 */ /* 0x000fca0000008a00 */
[----:B------:R-:W-:-:S06]  /*0f10*/  IMAD R0, R0, -0xa0, RZ ;  /* 0xffffff6000007824 */ /* 0x000fcc00078e02ff */
[----:B------:R-:W3:Y:S01]  /*0f20*/  LDC R0, c[0x0][R0+0x2a4] ;  /* 0x0000a90000007b82 */ /* 0x000ee20000000800 */
[----:B------:R-:W-:Y:S02]  /*0f30*/  USHF.L.U32 UR13, UR45, 0x7, URZ ;  /* 0x000000072d0d7899 */ /* 0x000fe400080006ff */
[----:B------:R-:W-:Y:S01]  /*0f40*/  USHF.L.U32 UR26, UR45, 0x6, URZ ;  /* 0x000000062d1a7899 */ /* 0x000fe200080006ff */
[----:B-1----:R-:W-:Y:S02]  /*0f50*/  I2FP.F32.U32 R86, UR11 ;  /* 0x0000000b00567c45 */ /* 0x002fe40008201000 */
[----:B------:R-:W-:-:S05]  /*0f60*/  CS2R.32 R3, SR_CgaSize ;  /* 0x0000000000037805 */ /* 0x000fca0000008a00 */
[----:B------:R-:W-:-:S06]  /*0f70*/  IMAD R3, R3, -0xa0, RZ ;  /* 0xffffff6003037824 */ /* 0x000fcc00078e02ff */
[----:B------:R-:W1:Y:S01]  /*0f80*/  LDC R3, c[0x0][R3+0x2a0] ;  /* 0x0000a80003037b82 */ /* 0x000e620000000800 */
[----:B--2---:R-:W-:Y:S01]  /*0f90*/  UISETP.GE.AND UP0, UPT, UR16, 0x1, UPT ;  /* 0x000000011000788c */ /* 0x004fe2000bf06270 */
[----:B------:R-:W-:Y:S01]  /*0fa0*/  FMUL R86, R86, UR4 ;  /* 0x0000000456567c20 */ /* 0x000fe20008400000 */
[----:B----4-:R-:W-:-:S05]  /*0fb0*/  I2FP.F32.U32 R87, UR27 ;  /* 0x0000001b00577c45 */ /* 0x010fca0008201000 */
[----:B------:R-:W2:Y:S01]  /*0fc0*/  LDC R40, c[0x0][0xf24] ;  /* 0x0003c900ff287b82 */ /* 0x000ea20000000800 */
[----:B------:R-:W4:Y:S01]  /*0fd0*/  F2I.U32.TRUNC.NTZ R86, R86 ;  /* 0x0000005600567305 */ /* 0x000f22000020f000 */
[----:B---3--:R-:W-:-:S06]  /*0fe0*/  FMUL R87, R87, UR5 ;  /* 0x0000000557577c20 */ /* 0x008fcc0008400000 */
[----:B------:R-:W3:Y:S01]  /*0ff0*/  S2UR UR44, SR_CTAID.Z ;  /* 0x00000000002c79c3 */ /* 0x000ee20000002700 */
[----:B------:R-:W3:Y:S01]  /*1000*/  F2I.U32.TRUNC.NTZ R87, R87 ;  /* 0x0000005700577305 */ /* 0x000ee2000020f000 */
[----:B----4-:R-:W-:-:S05]  /*1010*/  IADD3 R86, PT, PT, -R86, RZ, RZ ;  /* 0x000000ff56567210 */ /* 0x010fca0007ffe1ff */
[----:B------:R-:W-:Y:S01]  /*1020*/  IMAD R86, R0, R86, UR11 ;  /* 0x0000000b00567e24 */ /* 0x000fe2000f8e0256 */
[----:B------:R-:W-:Y:S02]  /*1030*/  PRMT R0, RZ, 0x7610, R0 ;  /* 0x00007610ff007816 */ /* 0x000fe40000000000 */
[----:B---3--:R-:W-:-:S05]  /*1040*/  IADD3 R87, PT, PT, -R87, RZ, RZ ;  /* 0x000000ff57577210 */ /* 0x008fca0007ffe1ff */
[----:B-1----:R-:W-:Y:S01]  /*1050*/  IMAD R87, R3, R87, UR27 ;  /* 0x0000001b03577e24 */ /* 0x002fe2000f8e0257 */
[----:B------:R-:W-:Y:S06]  /*1060*/  BRA.U UP4, `(.L_x_17) ;  /* 0x00000001043c7547 */ /* 0x000fec000b800000 */
[C---:B------:R-:W-:Y:S02]  /*1070*/  ISETP.NE.AND P3, PT, R86.reuse, 0x1, PT ;  /* 0x000000015600780c */ /* 0x040fe40003f65270 */
[C---:B------:R-:W-:Y:S02]  /*1080*/  ISETP.NE.AND P2, PT, R86.reuse, 0x2, PT ;  /* 0x000000025600780c */ /* 0x040fe40003f45270 */
[C---:B------:R-:W-:Y:S02]  /*1090*/  ISETP.NE.AND P0, PT, R86.reuse, RZ, PT ;  /* 0x000000ff5600720c */ /* 0x040fe40003f05270 */
[----:B------:R-:W-:Y:S02]  /*10a0*/  ISETP.NE.AND P4, PT, R87, RZ, PT ;  /* 0x000000ff5700720c */ /* 0x000fe40003f85270 */
[----:B------:R-:W-:Y:S02]  /*10b0*/  ISETP.NE.AND P1, PT, R86, 0x3, PT ;  /* 0x000000035600780c */ /* 0x000fe40003f25270 */
[----:B------:R-:W-:-:S02]  /*10c0*/  SEL R4, RZ, 0x2, P3 ;  /* 0x00000002ff047807 */ /* 0x000fc40001800000 */
[----:B------:R-:W-:Y:S02]  /*10d0*/  SEL R3, RZ, 0x4, P2 ;  /* 0x00000004ff037807 */ /* 0x000fe40001000000 */
[----:B------:R-:W-:Y:S02]  /*10e0*/  ISETP.EQ.OR P0, PT, R87, RZ, !P0 ;  /* 0x000000ff5700720c */ /* 0x000fe40004702670 */
[----:B------:R-:W-:Y:S02]  /*10f0*/  SEL R0, RZ, 0x8, P1 ;  /* 0x00000008ff007807 */ /* 0x000fe40000800000 */
[----:B------:R-:W-:Y:S02]  /*1100*/  SEL R4, R4, 0x2, P4 ;  /* 0x0000000204047807 */ /* 0x000fe40002000000 */
[----:B------:R-:W-:Y:S02]  /*1110*/  SEL R3, R3, 0x4, P4 ;  /* 0x0000000403037807 */ /* 0x000fe40002000000 */
[----:B------:R-:W-:-:S02]  /*1120*/  SEL R5, RZ, 0x1, !P0 ;  /* 0x00000001ff057807 */ /* 0x000fc40004000000 */
[----:B------:R-:W-:Y:S02]  /*1130*/  SEL R0, R0, 0x8, P4 ;  /* 0x0000000800007807 */ /* 0x000fe40002000000 */
[----:B------:R-:W-:-:S05]  /*1140*/  IADD3 R3, PT, PT, R3, R4, R5 ;  /* 0x0000000403037210 */ /* 0x000fca0007ffe005 */
[----:B------:R-:W-:Y:S02]  /*1150*/  IMAD.IADD R0, R3, 0x1, R0 ;  /* 0x0000000103007824 */ /* 0x000fe400078e0200 */
.L_x_17:
[----:B------:R-:W-:Y:S05]  /*1160*/  BRA.U !UP0, `(.L_x_18) ;  /* 0x0000000108b87547 */ /* 0x000fea000b800000 */
[----:B------:R-:W1:Y:S01]  /*1170*/  LDCU.128 UR4, c[0x0][0xf10] ;  /* 0x0001e200ff0477ac */ /* 0x000e620008000c00 */
[----:B------:R-:W3:Y:S01]  /*1180*/  LDCU UR18, c[0x0][0x370] ;  /* 0x00006e00ff1277ac */ /* 0x000ee20008000800 */
[----:B------:R-:W4:Y:S01]  /*1190*/  LDCU UR17, c[0x0][0x374] ;  /* 0x00006e80ff1177ac */ /* 0x000f220008000800 */
[----:B------:R-:W2:Y:S01]  /*11a0*/  LDCU UR15, c[0x0][0xf0c] ;  /* 0x0001e180ff0f77ac */ /* 0x000ea20008000800 */
[----:B------:R-:W3:Y:S01]  /*11b0*/  LDCU UR14, c[0x0][0xf20] ;  /* 0x0001e400ff0e77ac */ /* 0x000ee20008000800 */
[----:B------:R-:W3:Y:S01]  /*11c0*/  LDCU.64 UR8, c[0x0][0xf28] ;  /* 0x0001e500ff0877ac */ /* 0x000ee20008000a00 */
[----:B-1----:R-:W-:Y:S02]  /*11d0*/  UISETP.NE.AND UP1, UPT, UR6, 0x1, UPT ;  /* 0x000000010600788c */ /* 0x002fe4000bf25270 */
[----:B----4-:R-:W-:Y:S02]  /*11e0*/  UIMAD.WIDE.U32 UR24, UR17, UR7, URZ ;  /* 0x00000007111872a5 */ /* 0x010fe4000f8e00ff */
[----:B------:R-:W-:-:S02]  /*11f0*/  UISETP.NE.AND UP0, UPT, UR16, 0x1, UPT ;  /* 0x000000011000788c */ /* 0x000fc4000bf05270 */
[----:B--2---:R-:W-:Y:S02]  /*1200*/  UISETP.NE.AND UP3, UPT, UR15, 0x1, UPT ;  /* 0x000000010f00788c */ /* 0x004fe4000bf65270 */
[----:B------:R-:W-:Y:S02]  /*1210*/  UIMAD.WIDE.U32 UR28, UR11, UR7, URZ ;  /* 0x000000070b1c72a5 */ /* 0x000fe4000f8e00ff */
[----:B---3--:R-:W-:Y:S01]  /*1220*/  UIMAD.WIDE.U32 UR22, UR18, UR4, URZ ;  /* 0x00000004121672a5 */ /* 0x008fe2000f8e00ff */
[----:B------:R-:W-:Y:S01]  /*1230*/  UMOV UR7, UR25 ;  /* 0x0000001900077c82 */ /* 0x000fe20008000000 */
[----:B------:R-:W-:Y:S02]  /*1240*/  UIMAD.WIDE.U32 UR24, UR27, UR4, URZ ;  /* 0x000000041b1872a5 */ /* 0x000fe4000f8e00ff */
[----:B------:R-:W-:-:S03]  /*1250*/  @UP1 USHF.R.U32.HI UR17, URZ, UR14, UR7 ;  /* 0x0000000eff111299 */ /* 0x000fc60008011607 */
[----:B------:R-:W-:Y:S02]  /*1260*/  @UP3 USHF.R.U32.HI UR18, URZ, UR5, UR23 ;  /* 0x00000005ff123299 */ /* 0x000fe40008011617 */
[----:B------:R-:W-:Y:S02]  /*1270*/  UIMAD.WIDE.U32 UR22, UR17, UR8, URZ ;  /* 0x00000008111672a5 */ /* 0x000fe4000f8e00ff */
[----:B------:R-:W-:Y:S02]  /*1280*/  USHF.R.U32.HI UR29, URZ, UR14, UR29 ;  /* 0x0000000eff1d7299 */ /* 0x000fe4000801161d */
[----:B------:R-:W-:Y:S02]  /*1290*/  UIMAD.WIDE.U32 UR30, UR18, UR8, URZ ;  /* 0x00000008121e72a5 */ /* 0x000fe4000f8e00ff */
[----:B------:R-:W-:Y:S02]  /*12a0*/  @UP0 USHF.R.U32.HI UR17, URZ, UR9, UR23 ;  /* 0x00000009ff110299 */ /* 0x000fe40008011617 */
[----:B------:R-:W-:-:S02]  /*12b0*/  USHF.R.U32.HI UR25, URZ, UR5, UR25 ;  /* 0x00000005ff197299 */ /* 0x000fc40008011619 */
[----:B------:R-:W-:Y:S02]  /*12c0*/  USEL UR29, UR11, UR29, !UP1 ;  /* 0x0000001d0b1d7287 */ /* 0x000fe4000c800000 */
[----:B------:R-:W-:Y:S02]  /*12d0*/  @UP0 USHF.R.U32.HI UR18, URZ, UR9, UR31 ;  /* 0x00000009ff120299 */ /* 0x000fe4000801161f */
[----:B------:R-:W-:Y:S02]  /*12e0*/  UIMAD UR17, UR17, UR16, URZ ;  /* 0x00000010111172a4 */ /* 0x000fe4000f8e02ff */
[----:B------:R-:W-:Y:S02]  /*12f0*/  USEL UR25, UR27, UR25, !UP3 ;  /* 0x000000191b197287 */ /* 0x000fe4000d800000 */
[----:B------:R-:W-:Y:S02]  /*1300*/  UIMAD UR4, UR18, UR16, URZ ;  /* 0x00000010120472a4 */ /* 0x000fe4000f8e02ff */
[----:B------:R-:W-:-:S02]  /*1310*/  UISETP.GE.AND UP1, UPT, UR29, UR17, UPT ;  /* 0x000000111d00728c */ /* 0x000fc4000bf26270 */
[----:B------:R-:W-:Y:S02]  /*1320*/  UIMAD.WIDE.U32 UR22, UR29, UR8, URZ ;  /* 0x000000081d1672a5 */ /* 0x000fe4000f8e00ff */
[----:B------:R-:W-:Y:S02]  /*1330*/  UISETP.GE.OR UP1, UPT, UR25, UR4, UP1 ;  /* 0x000000041900728c */ /* 0x000fe40008f26670 */
[----:B------:R-:W-:Y:S02]  /*1340*/  USHF.R.U32.HI UR5, URZ, UR9, UR23 ;  /* 0x00000009ff057299 */ /* 0x000fe40008011617 */
[----:B------:R-:W-:Y:S02]  /*1350*/  UIMAD.WIDE.U32 UR30, UR25, UR8, URZ ;  /* 0x00000008191e72a5 */ /* 0x000fe4000f8e00ff */
[----:B------:R-:W-:Y:S02]  /*1360*/  USEL UR5, UR29, UR5, !UP0 ;  /* 0x000000051d057287 */ /* 0x000fe4000c000000 */
[----:B------:R-:W-:-:S02]  /*1370*/  UIADD3 UR4, UPT, UPT, -UR29, URZ, URZ ;  /* 0x000000ff1d047290 */ /* 0x000fc4000fffe1ff */
[----:B------:R-:W-:Y:S02]  /*1380*/  UIADD3 UR7, UPT, UPT, -UR5, URZ, URZ ;  /* 0x000000ff05077290 */ /* 0x000fe4000fffe1ff */
[----:B------:R-:W-:Y:S02]  /*1390*/  @!UP1 USHF.R.U32.HI UR9, URZ, UR9, UR31 ;  /* 0x00000009ff099299 */ /* 0x000fe4000801161f */
[----:B------:R-:W-:Y:S02]  /*13a0*/  UIMAD UR7, UR16, UR7, UR29 ;  /* 0x00000007100772a4 */ /* 0x000fe4000f8e021d */
[----:B------:R-:W-:Y:S02]  /*13b0*/  @!UP1 USEL UR9, UR25, UR9, !UP0 ;  /* 0x0000000919099287 */ /* 0x000fe4000c000000 */
[----:B------:R-:W-:Y:S02]  /*13c0*/  UIADD3 UR8, UPT, UPT, -UR25, URZ, URZ ;  /* 0x000000ff19087290 */ /* 0x000fe4000fffe1ff */
[----:B------:R-:W-:-:S02]  /*13d0*/  @!UP1 UIMAD UR7, UR7, UR18, UR9 ;  /* 0x00000012070792a4 */ /* 0x000fc4000f8e0209 */
[----:B------:R-:W-:Y:S02]  /*13e0*/  @!UP1 UIADD3 UR5, UPT, UPT, UR5, -UR9, URZ ;  /* 0x8000000905059290 */ /* 0x000fe4000fffe0ff */
[----:B------:R-:W-:Y:S02]  /*13f0*/  UIMAD UR4, UR6, UR4, UR11 ;  /* 0x00000004060472a4 */ /* 0x000fe4000f8e020b */
[----:B------:R-:W-:Y:S02]  /*1400*/  @!UP1 UIMAD UR29, UR5, UR16, UR25 ;  /* 0x00000010051d92a4 */ /* 0x000fe4000f8e0219 */
[----:B------:R-:W-:Y:S01]  /*1410*/  UIMAD UR8, UR15, UR8, UR27 ;  /* 0x000000080f0872a4 */ /* 0x000fe2000f8e021b */
[----:B------:R-:W-:Y:S01]  /*1420*/  @!UP1 UMOV UR25, UR7 ;  /* 0x0000000700199c82 */ /* 0x000fe20008000000 */
[----:B------:R-:W-:Y:S02]  /*1430*/  UIMAD UR11, UR29, UR6, UR4 ;  /* 0x000000061d0b72a4 */ /* 0x000fe4000f8e0204 */
[----:B------:R-:W-:-:S12]  /*1440*/  UIMAD UR27, UR25, UR15, UR8 ;  /* 0x0000000f191b72a4 */ /* 0x000fd8000f8e0208 */
.L_x_18:
[----:B------:R-:W-:Y:S02]  /*1450*/  UISETP.NE.AND UP0, UPT, UR12, 0x1, UPT ;  /* 0x000000010c00788c */ /* 0x000fe4000bf05270 */
[----:B------:R-:W-:Y:S02]  /*1460*/  UISETP.NE.AND UP3, UPT, UR10, 0x2, UPT ;  /* 0x000000020a00788c */ /* 0x000fe4000bf65270 */
[----:B------:R-:W-:Y:S02]  /*1470*/  ULOP3.LUT UR5, UR19, 0x3000, URZ, 0xc0, !UPT ;  /* 0x0000300013057892 */ /* 0x000fe4000f8ec0ff */
[----:B------:R-:W-:Y:S02]  /*1480*/  ULOP3.LUT UR4, UR13, 0x180, URZ, 0xc0, !UPT ;  /* 0x000001800d047892 */ /* 0x000fe4000f8ec0ff */
[----:B------:R-:W-:Y:S01]  /*1490*/  ULOP3.LUT UR26, UR26, 0xc0, URZ, 0xc0, !UPT ;  /* 0x000000c01a1a7892 */ /* 0x000fe2000f8ec0ff */
[----:B------:R-:W-:Y:S11]  /*14a0*/  BRA.U UP0, `(.L_x_19) ;  /* 0x00000001003c7547 */ /* 0x000ff6000b800000 */
[----:B------:R-:W1:Y:S01]  /*14b0*/  LDCU.128 UR12, c[0x0][0xf10] ;  /* 0x0001e200ff0c77ac */ /* 0x000e620008000c00 */
[----:B------:R-:W3:Y:S01]  /*14c0*/  LDCU UR7, c[0x0][0xf0c] ;  /* 0x0001e180ff0777ac */ /* 0x000ee20008000800 */
[----:B------:R-:W4:Y:S01]  /*14d0*/  LDCU UR6, c[0x0][0xf20] ;  /* 0x0001e400ff0677ac */ /* 0x000f220008000800 */
[----:B-1----:R-:W-:Y:S02]  /*14e0*/  UIMAD.WIDE.U32 UR8, UR27, UR12, URZ ;  /* 0x0000000c1b0872a5 */ /* 0x002fe4000f8e00ff */
[----:B------:R-:W-:Y:S02]  /*14f0*/  UIMAD.WIDE.U32 UR16, UR11, UR15, URZ ;  /* 0x0000000f0b1072a5 */ /* 0x000fe4000f8e00ff */
[----:B---3--:R-:W-:Y:S02]  /*1500*/  UISETP.NE.AND UP1, UPT, UR7, 0x1, UPT ;  /* 0x000000010700788c */ /* 0x008fe4000bf25270 */
[----:B------:R-:W-:Y:S02]  /*1510*/  UISETP.NE.AND UP0, UPT, UR14, 0x1, UPT ;  /* 0x000000010e00788c */ /* 0x000fe4000bf05270 */
[----:B------:R-:W-:-:S02]  /*1520*/  USHF.R.U32.HI UR9, URZ, UR13, UR9 ;  /* 0x0000000dff097299 */ /* 0x000fc40008011609 */
[----:B----4-:R-:W-:Y:S02]  /*1530*/  USHF.R.U32.HI UR6, URZ, UR6, UR17 ;  /* 0x00000006ff067299 */ /* 0x010fe40008011611 */
[----:B------:R-:W-:Y:S02]  /*1540*/  USEL UR9, UR27, UR9, !UP1 ;  /* 0x000000091b097287 */ /* 0x000fe4000c800000 */
[----:B------:R-:W-:-:S04]  /*1550*/  USEL UR6, UR11, UR6, !UP0 ;  /* 0x000000060b067287 */ /* 0x000fc8000c000000 */
[----:B------:R-:W-:Y:S02]  /*1560*/  UIADD3 UR8, UPT, UPT, UR9, -UR6, URZ ;  /* 0x8000000609087290 */ /* 0x000fe4000fffe0ff */
[----:B------:R-:W-:Y:S02]  /*1570*/  UIADD3 UR6, UPT, UPT, -UR9, UR6, URZ ;  /* 0x0000000609067290 */ /* 0x000fe4000fffe1ff */
[----:B------:R-:W-:Y:S02]  /*1580*/  UIMAD UR11, UR8, UR14, UR11 ;  /* 0x0000000e080b72a4 */ /* 0x000fe4000f8e020b */
[----:B------:R-:W-:-:S12]  /*1590*/  UIMAD UR27, UR6, UR7, UR27 ;  /* 0x00000007061b72a4 */ /* 0x000fd8000f8e021b */
.L_x_19:
[----:B------:R-:W-:Y:S05]  /*15a0*/  BRA.U !UP2, `(.L_x_20) ;  /* 0x000000010a0c7547 */ /* 0x000fea000b800000 */
[----:B------:R-:W-:Y:S01]  /*15b0*/  UCGABAR_WAIT ;  /* 0x0000000000007dc7 */ /* 0x000fe20008000000 */
[----:B------:R-:W-:Y:S01]  /*15c0*/  CCTL.IVALL ;  /* 0x00000000ff00798f */ /* 0x000fe20002000000 */
[----:B------:R-:W-:Y:S05]  /*15d0*/  BRA `(.L_x_21) ;  /* 0x0000000000047947 */ /* 0x000fea0003800000 */
.L_x_20:
[----:B------:R-:W-:Y:S06]  /*15e0*/  BAR.SYNC.DEFER_BLOCKING 0x0 ;  /* 0x0000000000007b1d */ /* 0x000fec0000010000 */
.L_x_21:
[----:B------:R-:W-:Y:S05]  /*15f0*/  BRA.U UP3, `(.L_x_22) ;  /* 0x0000001503607547 */ /* 0x000fea000b800000 */
[----:B------:R-:W1:Y:S01]  /*1600*/  LDCU UR30, c[0x0][0x38c] ;  /* 0x00007180ff1e77ac */ /* 0x000e620008000800 */
[----:B------:R-:W3:Y:S01]  /*1610*/  LDC R8, c[0x0][0x370] ;  /* 0x0000dc00ff087b82 */ /* 0x000ee20000000800 */
[----:B------:R-:W-:Y:S01]  /*1620*/  PLOP3.LUT P1, PT, PT, PT, UP5, 0x80, 0x8 ;  /* 0x000000000008781c */ /* 0x000fe20003f2f058 */
[----:B------:R-:W-:Y:S01]  /*1630*/  IMAD.MOV.U32 R15, RZ, RZ, 0x1 ;  /* 0x00000001ff0f7424 */ /* 0x000fe200078e00ff */
[----:B------:R-:W-:Y:S01]  /*1640*/  USHF.L.U32 UR22, UR45, 0x5, URZ ;  /* 0x000000052d167899 */ /* 0x000fe200080006ff */
[----:B------:R-:W-:Y:S01]  /*1650*/  ISETP.EQ.OR P4, PT, R2, RZ, P5 ;  /* 0x000000ff0200720c */ /* 0x000fe20002f82670 */
[----:B------:R-:W-:Y:S01]  /*1660*/  UISETP.NE.AND UP1, UPT, UR10, URZ, UPT ;  /* 0x000000ff0a00728c */ /* 0x000fe2000bf25270 */
[----:B------:R-:W-:Y:S01]  /*1670*/  PLOP3.LUT P1, PT, P1, PT, PT, 0x8, 0x80 ;  /* 0x000000000080781c */ /* 0x000fe20000f2e170 */
[----:B------:R-:W-:Y:S01]  /*1680*/  IMAD.MOV.U32 R14, RZ, RZ, RZ ;  /* 0x000000ffff0e7224 */ /* 0x000fe200078e00ff */
[----:B------:R-:W4:Y:S01]  /*1690*/  LDC R0, c[0x0][0x374] ;  /* 0x0000dd00ff007b82 */ /* 0x000f220000000800 */
[----:B------:R-:W-:Y:S01]  /*16a0*/  CS2R R12, SRZ ;  /* 0x00000000000c7805 */ /* 0x000fe2000001ff00 */
[----:B------:R-:W-:Y:S01]  /*16b0*/  IMAD.MOV.U32 R11, RZ, RZ, 0x1 ;  /* 0x00000001ff0b7424 */ /* 0x000fe200078e00ff */
[----:B------:R-:W2:Y:S01]  /*16c0*/  LDCU.64 UR38, c[0x0][0x348] ;  /* 0x00006900ff2677ac */ /* 0x000ea20008000a00 */
[----:B------:R-:W-:-:S02]  /*16d0*/  ULOP3.LUT UR22, UR22, 0x60, URZ, 0xe2, !UPT ;  /* 0x0000006016167892 */ /* 0x000fc4000f8ee2ff */
[----:B-1----:R-:W-:Y:S02]  /*16e0*/  UIADD3 UR6, UPT, UPT, UR30, 0x7f, URZ ;  /* 0x0000007f1e067890 */ /* 0x002fe4000fffe0ff */
[----:B------:R-:W-:Y:S02]  /*16f0*/  USEL UR14, UR21, 0x2, UP1 ;  /* 0x00000002150e7887 */ /* 0x000fe40008800000 */
[----:B------:R-:W-:Y:S01]  /*1700*/  USHF.R.S32.HI UR37, URZ, 0x1f, UR6 ;  /* 0x0000001fff257899 */ /* 0x000fe20008011406 */
[----:B------:R-:W-:-:S03]  /*1710*/  UMOV UR15, URZ ;  /* 0x000000ff000f7c82 */ /* 0x000fc60008000000 */
[----:B------:R-:W-:Y:S02]  /*1720*/  ULEA.HI UR37, UR37, UR6, URZ, 0x7 ;  /* 0x0000000625257291 */ /* 0x000fe4000f8f38ff */
[----:B------:R-:W-:Y:S02]  /*1730*/  UIADD3 UR6, UPT, UPT, UR30, -0x1, URZ ;  /* 0xffffffff1e067890 */ /* 0x000fe4000fffe0ff */
[----:B------:R-:W-:Y:S02]  /*1740*/  USHF.R.S32.HI UR37, URZ, 0x7, UR37 ;  /* 0x00000007ff257899 */ /* 0x000fe40008011425 */
[----:B------:R-:W-:Y:S02]  /*1750*/  UISETP.GE.U32.AND UP2, UPT, UR6, -0xff, UPT ;  /* 0xffffff010600788c */ /* 0x000fe4000bf46070 */
[----:B------:R-:W-:Y:S02]  /*1760*/  UISETP.LT.U32.AND UP0, UPT, UR37, 0x5, UPT ;  /* 0x000000052500788c */ /* 0x000fe4000bf01070 */
[----:B------:R-:W-:-:S02]  /*1770*/  UIADD3 UR30, UPT, UPT, UR30, 0xfe, URZ ;  /* 0x000000fe1e1e7890 */ /* 0x000fc4000fffe0ff */
[----:B------:R-:W-:-:S04]  /*1780*/  USEL UR31, UR37, 0x5, UP0 ;  /* 0x00000005251f7887 */ /* 0x000fc80008000000 */
[----:B------:R-:W-:Y:S02]  /*1790*/  UIADD3 UR7, UPT, UPT, UR31, -0x1, URZ ;  /* 0xffffffff1f077890 */ /* 0x000fe4000fffe0ff */
[----:B------:R-:W-:Y:S02]  /*17a0*/  @UP2 UIADD3 UR7, UPT, UPT, UR31, URZ, URZ ;  /* 0x000000ff1f072290 */ /* 0x000fe4000fffe0ff */
[----:B------:R-:W-:Y:S02]  /*17b0*/  UIADD3 UR23, UPT, UPT, UR37, -UR31, URZ ;  /* 0x8000001f25177290 */ /* 0x000fe4000fffe0ff */
[----:B--2---:R-:W-:-:S12]  /*17c0*/  UIADD3 UR7, UPT, UPT, UR7, 0x1, URZ ;  /* 0x0000000107077890 */ /* 0x004fd8000fffe0ff */
.L_x_46:
[----:B------:R-:W-:Y:S01]  /*17d0*/  UISETP.NE.AND UP0, UPT, UR45, URZ, UPT ;  /* 0x000000ff2d00728c */ /* 0x000fe2000bf05270 */
[----:B------:R-:W1:Y:S08]  /*17e0*/  S2UR UR45, SR_CgaCtaId ;  /* 0x00000000002d79c3 */ /* 0x000e700000008800 */
[----:B------:R-:W-:Y:S05]  /*17f0*/  BRA.U UP0, `(.L_x_23) ;  /* 0x0000000100347547 */ /* 0x000fea000b800000 */
[----:B------:R-:W2:Y:S01]  /*1800*/  S2R R2, SR_CgaCtaId ;  /* 0x0000000000027919 */ /* 0x000ea20000008800 */
[----:B------:R-:W-:-:S04]  /*1810*/  MOV R3, 0x400 ;  /* 0x0000040000037802 */ /* 0x000fc80000000f00 */
[----:B--2---:R-:W-:Y:S02]  /*1820*/  LEA R2, R2, R3, 0x18 ;  /* 0x0000000302027211 */ /* 0x004fe400078ec0ff */
[----:B------:R-:W-:-:S03]  /*1830*/  SHF.L.U32 R3, R11, 0x1f, RZ ;  /* 0x0000001f0b037819 */ /* 0x000fc600000006ff */
[----:B------:R-:W-:-:S04]  /*1840*/  IMAD R2, R12, 0x8, R2 ;  /* 0x000000080c027824 */ /* 0x000fc800078e0202 */
[----:B------:R-:W2:Y:S02]  /*1850*/  SYNCS.PHASECHK.TRANS64.TRYWAIT P0, [R2+URZ+0xf0], R3 ;  /* 0x0000f003020075a7 */ /* 0x000ea400080011ff */
[----:B--2---:R-:W-:Y:S05]  /*1860*/  @!P0 BRA `(.L_x_24) ;  /* 0x0000007c00008947 */ /* 0x004fea0003800000 */
.L_x_141:
[----:B------:R-:W-:Y:S01]  /*1870*/  VIADD R12, R12, 0x1 ;  /* 0x000000010c0c7836 */ /* 0x000fe20000000000 */
[----:B------:R2:W-:Y:S04]  /*1880*/  SYNCS.ARRIVE.TRANS64.A1T0 RZ, [R2+URZ+0xe0], RZ ;  /* 0x0000e0ff02ff79a7 */ /* 0x0005e800081000ff */
[----:B------:R-:W-:-:S04]  /*1890*/  ISETP.NE.AND P0, PT, R12, 0x2, PT ;  /* 0x000000020c00780c */ /* 0x000fc80003f05270 */
[----:B------:R-:W-:Y:S02]  /*18a0*/  SEL R12, R12, RZ, P0 ;  /* 0x000000ff0c0c7207 */ /* 0x000fe40000000000 */
[----:B--2---:R-:W-:-:S04]  /*18b0*/  SEL R2, RZ, 0x1, P0 ;  /* 0x00000001ff027807 */ /* 0x004fc80000000000 */
[----:B------:R-:W-:-:S07]  /*18c0*/  LOP3.LUT R11, R11, R2, RZ, 0x3c, !PT ;  /* 0x000000020b0b7212 */ /* 0x000fce00078e3cff */
.L_x_23:
[----:B------:R-:W-:Y:S01]  /*18d0*/  UMOV UR6, 0x400 ;  /* 0x0000040000067882 */ /* 0x000fe20000000000 */
[----:B------:R-:W-:Y:S01]  /*18e0*/  SHF.L.U32 R2, R15, 0x1f, RZ ;  /* 0x0000001f0f027819 */ /* 0x000fe200000006ff */
[----:B-1----:R-:W-:Y:S02]  /*18f0*/  ULEA UR6, UR45, UR6, 0x18 ;  /* 0x000000062d067291 */ /* 0x002fe4000f8ec0ff */
[----:B------:R-:W-:Y:S02]  /*1900*/  UISETP.GE.U32.AND UP0, UPT, UR30, 0xff, UPT ;  /* 0x000000ff1e00788c */ /* 0x000fe4000bf06070 */
[----:B------:R-:W-:Y:S02]  /*1910*/  ULEA UR8, UR15, UR6, 0x3 ;  /* 0x000000060f087291 */ /* 0x000fe4000f8e18ff */
[----:B------:R-:W-:Y:S02]  /*1920*/  USHF.L.U32 UR35, UR11, 0x7, URZ ;  /* 0x000000070b237899 */ /* 0x000fe400080006ff */
[----:B------:R-:W-:Y:S01]  /*1930*/  ULEA UR43, UR27, UR22, 0x7 ;  /* 0x000000161b2b7291 */ /* 0x000fe2000f8e38ff */
[----:B------:R-:W-:-:S04]  /*1940*/  UMOV UR20, URZ ;  /* 0x000000ff00147c82 */ /* 0x000fc80008000000 */
[----:B------:R1:W2:Y:S01]  /*1950*/  SYNCS.PHASECHK.TRANS64.TRYWAIT P2, [UR8+0x28], R2 ;  /* 0x00002802ff0075a7 */ /* 0x0002a20008041108 */
[----:B------:R-:W-:Y:S06]  /*1960*/  BRA.U !UP0, `(.L_x_25) ;  /* 0x0000000508107547 */ /* 0x000fec000b800000 */
[----:B------:R-:W-:Y:S01]  /*1970*/  UMOV UR16, UR15 ;  /* 0x0000000f00107c82 */ /* 0x000fe20008000000 */
[----:B------:R-:W-:-:S05]  /*1980*/  UMOV UR28, URZ ;  /* 0x000000ff001c7c82 */ /* 0x000fca0008000000 */
.L_x_33:
[----:B------:R-:W-:Y:S01]  /*1990*/  ULEA UR41, UR16, UR6, 0x3 ;  /* 0x0000000610297291 */ /* 0x000fe2000f8e18ff */
[----:B--2---:R-:W-:Y:S01]  /*19a0*/  @!P5 MOV R3, 0x8400 ;  /* 0x000084000003d802 */ /* 0x004fe20000000f00 */
[----:B--2---:R-:W-:Y:S10]  /*19b0*/  @P2 BRA `(.L_x_26) ;  /* 0x00000000000c2947 */ /* 0x004ff40003800000 */
[----:B------:R-:W-:-:S04]  /*19c0*/  SHF.L.U32 R4, R15, 0x1f, RZ ;  /* 0x0000001f0f047819 */ /* 0x000fc800000006ff */
[----:B------:R-:W2:Y:S02]  /*19d0*/  SYNCS.PHASECHK.TRANS64.TRYWAIT P0, [UR41+0x28], R4 ;  /* 0x00002804ff0075a7 */ /* 0x000ea40008001129 */
[----:B--2---:R-:W-:Y:S05]  /*19e0*/  @!P0 BRA `(.L_x_27) ;  /* 0x0000007800b48947 */ /* 0x004fea0003800000 */
.L_x_26:
[----:B------:R2:W-:Y:S01]  /*19f0*/  @!P5 SYNCS.ARRIVE.TRANS64 RZ, [UR41], R3 ;  /* 0x00000003ffffd9a7 */ /* 0x0005e20008000029 */
[----:B------:R-:W-:-:S04]  /*1a00*/  ULOP3.LUT UR8, UR14, 0x2, URZ, 0xfc, !UPT ;  /* 0x000000020e087892 */ /* 0x000fc8000f8efcff */
[----:B------:R-:W-:-:S09]  /*1a10*/  UISETP.NE.AND UP0, UPT, UR8, 0x2, UPT ;  /* 0x000000020800788c */ /* 0x000fd2000bf05270 */
[----:B------:R-:W-:Y:S05]  /*1a20*/  BRA.U UP0, `(.L_x_28) ;  /* 0x0000000100047547 */ /* 0x000fea000b800000 */
[----:B------:R-:W-:Y:S05]  /*1a30*/  BPT.TRAP 0x1 ;  /* 0x000000040000795c */ /* 0x000fea0000300000 */
.L_x_28:
[----:B------:R-:W-:Y:S04]  /*1a40*/  BSSY.RECONVERGENT B0, `(.L_x_29) ;  /* 0x0000003000007945 */ /* 0x000fe80003800200 */
[----:B------:R-:W-:Y:S05]  /*1a50*/  @P4 BRA `(.L_x_30) ;  /* 0x0000000000044947 */ /* 0x000fea0003800000 */
[----:B------:R-:W-:Y:S05]  /*1a60*/  BPT.TRAP 0x1 ;  /* 0x000000040000795c */ /* 0x000fea0000300000 */
.L_x_30:
[----:B------:R-:W-:Y:S05]  /*1a70*/  BSYNC.RECONVERGENT B0 ;  /* 0x0000000000007941 */ /* 0x000fea0003800200 */
.L_x_29:
[----:B------:R-:W-:Y:S01]  /*1a80*/  UIADD3 UR15, UPT, UPT, UR16, 0x1, URZ ;  /* 0x00000001100f7890 */ /* 0x000fe2000fffe0ff */
[----:B------:R-:W-:Y:S01]  /*1a90*/  BSSY.RECONVERGENT B0, `(.L_x_31) ;  /* 0x000002c000007945 */ /* 0x000fe20003800200 */
[----:B------:R-:W-:Y:S02]  /*1aa0*/  ELECT P0, URZ, PT ;  /* 0x0000000000ff782f */ /* 0x000fe40003800000 */
[----:B------:R-:W-:-:S04]  /*1ab0*/  UISETP.NE.AND UP0, UPT, UR15, 0x5, UPT ;  /* 0x000000050f00788c */ /* 0x000fc8000bf05270 */
[----:B------:R-:W-:Y:S02]  /*1ac0*/  USEL UR9, URZ, 0x1, UP0 ;  /* 0x00000001ff097887 */ /* 0x000fe40008000000 */
[----:B------:R-:W-:-:S04]  /*1ad0*/  USEL UR15, UR15, URZ, UP0 ;  /* 0x000000ff0f0f7287 */ /* 0x000fc80008000000 */
[----:B------:R-:W-:Y:S01]  /*1ae0*/  ULEA UR8, UR15, UR6, 0x3 ;  /* 0x000000060f087291 */ /* 0x000fe2000f8e18ff */
[----:B------:R-:W-:-:S04]  /*1af0*/  LOP3.LUT R15, R15, UR9, RZ, 0x3c, !PT ;  /* 0x000000090f0f7c12 */ /* 0x000fc8000f8e3cff */
[----:B-1----:R-:W-:-:S04]  /*1b00*/  SHF.L.U32 R2, R15, 0x1f, RZ ;  /* 0x0000001f0f027819 */ /* 0x002fc800000006ff */
[----:B------:R1:W1:Y:S01]  /*1b10*/  SYNCS.PHASECHK.TRANS64.TRYWAIT P2, [UR8+0x28], R2 ;  /* 0x00002802ff0075a7 */ /* 0x0002620008041108 */
[----:B------:R-:W-:Y:S05]  /*1b20*/  @!P0 BRA `(.L_x_32) ;  /* 0x0000000000888947 */ /* 0x000fea0003800000 */
[----:B------:R-:W-:Y:S02]  /*1b30*/  USHF.L.U32 UR32, UR16, 0xe, URZ ;  /* 0x0000000e10207899 */ /* 0x000fe400080006ff */
[----:B------:R-:W-:Y:S02]  /*1b40*/  USHF.L.U32 UR8, UR16, 0x9, URZ ;  /* 0x0000000910087899 */ /* 0x000fe400080006ff */
[----:B------:R-:W-:Y:S02]  /*1b50*/  UIADD3 UR50, UP3, UPT, UR38, 0x80, URZ ;  /* 0x0000008026327890 */ /* 0x000fe4000ff7e0ff */
[----:B------:R-:W-:Y:S02]  /*1b60*/  ULOP3.LUT UR40, UR5, UR32, URZ, 0xfc, !UPT ;  /* 0x0000002005287292 */ /* 0x000fe4000f8efcff */
[----:B------:R-:W-:Y:S02]  /*1b70*/  UIADD3 UR48, UP2, UPT, UR38, 0x180, URZ ;  /* 0x0000018026307890 */ /* 0x000fe4000ff5e0ff */
[----:B------:R-:W-:-:S02]  /*1b80*/  UIADD3 UR46, UP1, UPT, UR38, 0x280, URZ ;  /* 0x00000280262e7890 */ /* 0x000fc4000ff3e0ff */
[----:B------:R-:W-:Y:S02]  /*1b90*/  ULOP3.LUT UR24, UR4, UR8, URZ, 0xfc, !UPT ;  /* 0x0000000804187292 */ /* 0x000fe4000f8efcff */
[----:B------:R-:W-:Y:S02]  /*1ba0*/  UIADD3 UR20, UP0, UPT, UR38, 0x380, URZ ;  /* 0x0000038026147890 */ /* 0x000fe4000ff1e0ff */
[----:B------:R-:W-:Y:S02]  /*1bb0*/  USHF.L.U32 UR42, UR28, 0x7, URZ ;  /* 0x000000071c2a7899 */ /* 0x000fe400080006ff */
[----:B------:R-:W-:Y:S02]  /*1bc0*/  UIADD3.X UR51, UPT, UPT, URZ, UR39, URZ, UP3, !UPT ;  /* 0x00000027ff337290 */ /* 0x000fe40009ffe4ff */
[----:B------:R-:W-:Y:S02]  /*1bd0*/  UIADD3 UR40, UPT, UPT, UR6, 0x8400, UR40 ;  /* 0x0000840006287890 */ /* 0x000fe4000fffe028 */
[----:B------:R-:W-:-:S02]  /*1be0*/  UIADD3.X UR49, UPT, UPT, URZ, UR39, URZ, UP2, !UPT ;  /* 0x00000027ff317290 */ /* 0x000fc400097fe4ff */
[----:B------:R-:W-:Y:S02]  /*1bf0*/  UIADD3 UR32, UPT, UPT, UR6, 0x1c400, UR32 ;  /* 0x0001c40006207890 */ /* 0x000fe4000fffe020 */
[----:B------:R-:W-:Y:S02]  /*1c00*/  UIADD3.X UR47, UPT, UPT, URZ, UR39, URZ, UP1, !UPT ;  /* 0x00000027ff2f7290 */ /* 0x000fe40008ffe4ff */
[----:B------:R-:W-:Y:S02]  /*1c10*/  UIADD3 UR24, UPT, UPT, UR6, 0x30400, UR24 ;  /* 0x0003040006187890 */ /* 0x000fe4000fffe018 */
[----:B------:R-:W-:Y:S02]  /*1c20*/  UIADD3.X UR21, UPT, UPT, URZ, UR39, URZ, UP0, !UPT ;  /* 0x00000027ff157290 */ /* 0x000fe400087fe4ff */
[----:B------:R-:W-:Y:S01]  /*1c30*/  UIADD3 UR8, UPT, UPT, UR6, 0x30e00, UR8 ;  /* 0x00030e0006087890 */ /* 0x000fe2000fffe008 */
[----:B------:R-:W-:Y:S01]  /*1c40*/  UMOV UR17, 0xf0000 ;  /* 0x000f000000117882 */ /* 0x000fe20000000000 */
[----:B------:R-:W-:Y:S01]  /*1c50*/  UMOV UR18, 0x0 ;  /* 0x0000000000127882 */ /* 0x000fe20000000000 */
[----:B------:R-:W-:Y:S01]  /*1c60*/  UMOV UR19, 0x10000000 ;  /* 0x1000000000137882 */ /* 0x000fe20000000000 */
[----:B------:R-:W-:Y:S01]  /*1c70*/  UMOV UR33, UR41 ;  /* 0x0000002900217c82 */ /* 0x000fe20008000000 */
[----:B------:R-:W-:Y:S01]  /*1c80*/  UMOV UR36, UR44 ;  /* 0x0000002c00247c82 */ /* 0x000fe20008000000 */
[----:B------:R-:W-:Y:S01]  /*1c90*/  UMOV UR34, UR42 ;  /* 0x0000002a00227c82 */ /* 0x000fe20008000000 */
[----:B------:R-:W-:Y:S01]  /*1ca0*/  UMOV UR25, UR41 ;  /* 0x0000002900197c82 */ /* 0x000fe20008000000 */
[----:B------:R-:W-:Y:S01]  /*1cb0*/  UMOV UR29, UR44 ;  /* 0x0000002c001d7c82 */ /* 0x000fe20008000000 */
[----:B------:R1:W-:Y:S01]  /*1cc0*/  UTMALDG.3D.MULTICAST [UR40], [UR50], UR17, desc[UR18] ;  /* 0x00001228320073b4 */ /* 0x0003e20008011811 */
[----:B------:R-:W-:Y:S01]  /*1cd0*/  UMOV UR10, URZ ;  /* 0x000000ff000a7c82 */ /* 0x000fe20008000000 */
[----:B------:R-:W-:Y:S01]  /*1ce0*/  UMOV UR9, UR41 ;  /* 0x0000002900097c82 */ /* 0x000fe20008000000 */
[----:B------:R-:W-:Y:S01]  /*1cf0*/  UMOV UR12, UR28 ;  /* 0x0000001c000c7c82 */ /* 0x000fe20008000000 */
[----:B------:R-:W-:Y:S01]  /*1d00*/  UMOV UR13, UR44 ;  /* 0x0000002c000d7c82 */ /* 0x000fe20008000000 */
[----:B------:R1:W-:Y:S01]  /*1d10*/  UTMALDG.3D [UR32], [UR48], desc[UR18] ;  /* 0x00001220300075b4 */ /* 0x0003e20008011000 */
[----:B------:R1:W-:Y:S01]  /*1d20*/  UTMALDG.4D.MULTICAST [UR24], [UR46], UR17, desc[UR18] ;  /* 0x000012182e0073b4 */ /* 0x0003e20008019811 */
[----:B------:R1:W-:Y:S01]  /*1d30*/  UTMALDG.4D [UR8], [UR20], desc[UR18] ;  /* 0x00001208140075b4 */ /* 0x0003e20008019000 */
[----:B------:R-:W-:Y:S01]  /*1d40*/  NOP ;  /* 0x0000000000007918 */ /* 0x000fe20000000000 */
.L_x_32:
[----:B-1----:R-:W-:Y:S05]  /*1d50*/  BSYNC.RECONVERGENT B0 ;  /* 0x0000000000007941 */ /* 0x002fea0003800200 */
.L_x_31:
[----:B------:R-:W-:Y:S01]  /*1d60*/  UIADD3 UR28, UPT, UPT, UR28, 0x1, URZ ;  /* 0x000000011c1c7890 */ /* 0x000fe2000fffe0ff */
[----:B------:R-:W-:Y:S01]  /*1d70*/  UMOV UR16, UR15 ;  /* 0x0000000f00107c82 */ /* 0x000fe20008000000 */
[----:B------:R-:W-:Y:S02]  /*1d80*/  UMOV UR20, UR7 ;  /* 0x0000000700147c82 */ /* 0x000fe40008000000 */
[----:B------:R-:W-:-:S09]  /*1d90*/  UISETP.NE.AND UP0, UPT, UR28, UR7, UPT ;  /* 0x000000071c00728c */ /* 0x000fd2000bf05270 */
[----:B------:R-:W-:Y:S05]  /*1da0*/  BRA.U UP0, `(.L_x_33) ;  /* 0xfffffff900f87547 */ /* 0x000fea000b83ffff */
.L_x_25:
[----:B------:R-:W-:Y:S01]  /*1db0*/  ULEA UR8, UR15, UR6, 0x3 ;  /* 0x000000060f087291 */ /* 0x000fe2000f8e18ff */
[----:B-1----:R-:W-:Y:S01]  /*1dc0*/  SHF.L.U32 R2, R15, 0x1f, RZ ;  /* 0x0000001f0f027819 */ /* 0x002fe200000006ff */
[----:B------:R-:W-:Y:S01]  /*1dd0*/  @!P1 SYNCS.ARRIVE.TRANS64.A1T0 RZ, [UR6+0x98], RZ ;  /* 0x000098ffffff99a7 */ /* 0x000fe20008100006 */
[----:B------:R-:W-:-:S06]  /*1de0*/  UISETP.GT.AND UP0, UPT, UR37, UR31, UPT ;  /* 0x0000001f2500728c */ /* 0x000fcc000bf04270 */
[----:B------:R1:W1:Y:S03]  /*1df0*/  SYNCS.PHASECHK.TRANS64.TRYWAIT P1, [UR8+0x28], R2 ;  /* 0x00002802ff0075a7 */ /* 0x0002660008021108 */
[----:B------:R-:W-:Y:S05]  /*1e00*/  BRA.U !UP0, `(.L_x_34) ;  /* 0x0000000508147547 */ /* 0x000fea000b800000 */
[----:B------:R-:W-:Y:S01]  /*1e10*/  UIADD3 UR25, UPT, UPT, UR23, UR20, URZ ;  /* 0x0000001417197290 */ /* 0x000fe2000fffe0ff */
[----:B------:R-:W-:-:S11]  /*1e20*/  UMOV UR28, UR15 ;  /* 0x0000000f001c7c82 */ /* 0x000fd60008000000 */
.L_x_42:
[----:B------:R-:W-:Y:S01]  /*1e30*/  ULEA UR41, UR28, UR6, 0x3 ;  /* 0x000000061c297291 */ /* 0x000fe2000f8e18ff */
[----:B--2---:R-:W-:Y:S01]  /*1e40*/  @!P5 MOV R3, 0x8400 ;  /* 0x000084000003d802 */ /* 0x004fe20000000f00 */
[----:B-1----:R-:W-:Y:S10]  /*1e50*/  @P1 BRA `(.L_x_35) ;  /* 0x00000000000c1947 */ /* 0x002ff40003800000 */
[----:B------:R-:W-:-:S04]  /*1e60*/  SHF.L.U32 R4, R15, 0x1f, RZ ;  /* 0x0000001f0f047819 */ /* 0x000fc800000006ff */
[----:B------:R-:W1:Y:S02]  /*1e70*/  SYNCS.PHASECHK.TRANS64.TRYWAIT P0, [UR41+0x28], R4 ;  /* 0x00002804ff0075a7 */ /* 0x000e640008001129 */
[----:B-1----:R-:W-:Y:S05]  /*1e80*/  @!P0 BRA `(.L_x_36) ;  /* 0x0000007400a48947 */ /* 0x002fea0003800000 */
.L_x_35:
[----:B------:R2:W-:Y:S01]  /*1e90*/  @!P5 SYNCS.ARRIVE.TRANS64 RZ, [UR41], R3 ;  /* 0x00000003ffffd9a7 */ /* 0x0005e20008000029 */
[----:B------:R-:W-:-:S04]  /*1ea0*/  ULOP3.LUT UR8, UR14, 0x2, URZ, 0xfc, !UPT ;  /* 0x000000020e087892 */ /* 0x000fc8000f8efcff */
[----:B------:R-:W-:-:S09]  /*1eb0*/  UISETP.NE.AND UP0, UPT, UR8, 0x2, UPT ;  /* 0x000000020800788c */ /* 0x000fd2000bf05270 */
[----:B------:R-:W-:Y:S05]  /*1ec0*/  BRA.U UP0, `(.L_x_37) ;  /* 0x0000000100047547 */ /* 0x000fea000b800000 */
[----:B------:R-:W-:Y:S05]  /*1ed0*/  BPT.TRAP 0x1 ;  /* 0x000000040000795c */ /* 0x000fea0000300000 */
.L_x_37:
[----:B------:R-:W-:Y:S04]  /*1ee0*/  BSSY.RECONVERGENT B0, `(.L_x_38) ;  /* 0x0000003000007945 */ /* 0x000fe80003800200 */
[----:B------:R-:W-:Y:S05]  /*1ef0*/  @P4 BRA `(.L_x_39) ;  /* 0x0000000000044947 */ /* 0x000fea0003800000 */
[----:B------:R-:W-:Y:S05]  /*1f00*/  BPT.TRAP 0x1 ;  /* 0x000000040000795c */ /* 0x000fea0000300000 */
.L_x_39:
[----:B------:R-:W-:Y:S05]  /*1f10*/  BSYNC.RECONVERGENT B0 ;  /* 0x0000000000007941 */ /* 0x000fea0003800200 */
.L_x_38:
        /* <DEDUP_REMOVED lines=26> */
[----:B------:R-:W-:Y:S02]  /*20c0*/  UIADD3 UR8, UPT, UPT, UR6, 0x30e00, UR8 ;  /* 0x00030e0006087890 */ /* 0x000fe4000fffe008 */
[----:B------:R-:W-:Y:S01]  /*20d0*/  UIADD3.X UR49, UPT, UPT, URZ, UR39, URZ, UP0, !UPT ;  /* 0x00000027ff317290 */ /* 0x000fe200087fe4ff */
        /* <DEDUP_REMOVED lines=19> */
.L_x_41:
[----:B-1----:R-:W-:Y:S05]  /*2210*/  BSYNC.RECONVERGENT B0 ;  /* 0x0000000000007941 */ /* 0x002fea0003800200 */
.L_x_40:
[----:B------:R-:W-:Y:S01]  /*2220*/  UIADD3 UR20, UPT, UPT, UR20, 0x1, URZ ;  /* 0x0000000114147890 */ /* 0x000fe2000fffe0ff */
[----:B------:R-:W-:-:S03]  /*2230*/  UMOV UR28, UR15 ;  /* 0x0000000f001c7c82 */ /* 0x000fc60008000000 */
[----:B------:R-:W-:-:S09]  /*2240*/  UISETP.NE.AND UP0, UPT, UR20, UR25, UPT ;  /* 0x000000191400728c */ /* 0x000fd2000bf05270 */
[----:B------:R-:W-:Y:S05]  /*2250*/  BRA.U UP0, `(.L_x_42) ;  /* 0xfffffff900f47547 */ /* 0x000fea000b83ffff */
.L_x_34:
[C---:B-1----:R-:W-:Y:S01]  /*2260*/  LEA R2, R14.reuse, UR6, 0x3 ;  /* 0x000000060e027c11 */ /* 0x042fe2000f8e18ff */
[----:B------:R-:W-:Y:S01]  /*2270*/  NOP ;  /* 0x0000000000007918 */ /* 0x000fe20000000000 */
[----:B--2---:R-:W-:Y:S02]  /*2280*/  SHF.L.U32 R3, R13, 0x1f, RZ ;  /* 0x0000001f0d037819 */ /* 0x004fe400000006ff */
[----:B------:R-:W-:Y:S02]  /*2290*/  LEA R4, R14, UR6, 0x4 ;  /* 0x000000060e047c11 */ /* 0x000fe4000f8e20ff */
[----:B------:R-:W1:Y:S02]  /*22a0*/  SYNCS.PHASECHK.TRANS64.TRYWAIT P0, [R2+URZ+0xa0], R3 ;  /* 0x0000a003020075a7 */ /* 0x000e6400080011ff */
[----:B-1----:R-:W-:Y:S05]  /*22b0*/  @!P0 BRA `(.L_x_43) ;  /* 0x0000007000b08947 */ /* 0x002fea0003800000 */
.L_x_144:
[----:B------:R-:W2:Y:S01]  /*22c0*/  LDS.128 R4, [R4+0x110] ;  /* 0x0001100004047984 */ /* 0x000ea20000000c00 */
[----:B------:R-:W-:Y:S01]  /*22d0*/  ISETP.GE.AND P0, PT, R40, 0x1, PT ;  /* 0x000000012800780c */ /* 0x000fe20003f06270 */
[----:B-1----:R-:W-:Y:S01]  /*22e0*/  VIADD R2, R2, 0xb0 ;  /* 0x000000b002027836 */ /* 0x002fe20000000000 */
[----:B------:R-:W-:Y:S01]  /*22f0*/  @!PT LDS RZ, [RZ] ;  /* 0x00000000fffff984 */ /* 0x000fe20000000800 */
[----:B------:R-:W-:Y:S01]  /*2300*/  @!PT LDS RZ, [RZ] ;  /* 0x00000000fffff984 */ /* 0x000fe20000000800 */
[----:B------:R-:W-:Y:S01]  /*2310*/  @!PT LDS RZ, [RZ] ;  /* 0x00000000fffff984 */ /* 0x000fe20000000800 */
[----:B------:R-:W-:Y:S01]  /*2320*/  @!PT LDS RZ, [RZ] ;  /* 0x00000000fffff984 */ /* 0x000fe20000000800 */
[----:B------:R1:W-:Y:S06]  /*2330*/  MEMBAR.ALL.CTA ;  /* 0x0000000000007992 */ /* 0x0003ec0000008000 */
[----:B-1----:R-:W1:Y:S01]  /*2340*/  FENCE.VIEW.ASYNC.S ;  /* 0x00000000000073c6 */ /* 0x002e620000000000 */
[----:B------:R-:W-:-:S04]  /*2350*/  PRMT R2, RZ, 0x654, R2 ;  /* 0x00000654ff027816 */ /* 0x000fc80000000002 */
[----:B-1----:R1:W-:Y:S01]  /*2360*/  SYNCS.ARRIVE.TRANS64.RED.A1T0 RZ, [R2+URZ], RZ ;  /* 0x000000ff02ff79a7 */ /* 0x0023e200081004ff */
[----:B--2---:R-:W-:-:S13]  /*2370*/  LOP3.LUT P2, RZ, R6, 0x1, RZ, 0xc0, !PT ;  /* 0x0000000106ff7812 */ /* 0x004fda000784c0ff */
[----:B------:R-:W-:Y:S01]  /*2380*/  @P2 SHF.R.U32.HI R3, RZ, 0x10, R5 ;  /* 0x00000010ff032819 */ /* 0x000fe20000011605 */
[----:B------:R-:W-:Y:S01]  /*2390*/  VOTEU.ANY UP0, P2 ;  /* 0x0000000000ff7886 */ /* 0x000fe20001000100 */
[----:B------:R-:W-:Y:S02]  /*23a0*/  @P2 MOV R10, R4 ;  /* 0x00000004000a2202 */ /* 0x000fe40000000f00 */
[----:B------:R-:W-:Y:S02]  /*23b0*/  @P2 R2UR.BROADCAST UR8, R3 ;  /* 0x00000000030822ca */ /* 0x000fe400008e0000 */
[----:B------:R-:W-:-:S11]  /*23c0*/  @P2 LOP3.LUT R9, R5, 0xffff, RZ, 0xc0, !PT ;  /* 0x0000ffff05092812 */ /* 0x000fd600078ec0ff */
[----:B------:R-:W-:Y:S01]  /*23d0*/  @UP0 UMOV UR44, UR8 ;  /* 0x00000008002c0c82 */ /* 0x000fe20008000000 */
[----:B-1----:R-:W-:Y:S05]  /*23e0*/  @!P0 BRA `(.L_x_44) ;  /* 0x0000000000b88947 */ /* 0x002fea0003800000 */
[----:B------:R-:W4:Y:S01]  /*23f0*/  LDC.64 R4, c[0x0][0xf18] ;  /* 0x0003c600ff047b82 */ /* 0x000f220000000a00 */
[----:B------:R-:W-:-:S07]  /*2400*/  ISETP.NE.AND P3, PT, R40, 0x1, PT ;  /* 0x000000012800780c */ /* 0x000fce0003f65270 */
[----:B------:R-:W3:Y:S08]  /*2410*/  LDC.64 R6, c[0x0][0xf10] ;  /* 0x0003c400ff067b82 */ /* 0x000ef00000000a00 */
[----:B------:R-:W1:Y:S08]  /*2420*/  LDC R16, c[0x0][0xf20] ;  /* 0x0003c800ff107b82 */ /* 0x000e700000000800 */
[----:B------:R-:W2:Y:S01]  /*2430*/  LDC R17, c[0x0][0xf0c] ;  /* 0x0003c300ff117b82 */ /* 0x000ea20000000800 */
[----:B----4-:R-:W-:Y:S01]  /*2440*/  IMAD.HI.U32 R19, R0, R5, RZ ;  /* 0x0000000500137227 */ /* 0x010fe200078e00ff */
[----:B------:R-:W-:-:S03]  /*2450*/  ISETP.NE.AND P0, PT, R4, 0x1, PT ;  /* 0x000000010400780c */ /* 0x000fc60003f05270 */
[----:B------:R-:W-:-:S03]  /*2460*/  IMAD.HI.U32 R5, R9, R5, RZ ;  /* 0x0000000509057227 */ /* 0x000fc600078e00ff */
[----:B------:R-:W4:Y:S01]  /*2470*/  LDC.64 R2, c[0x0][0xf28] ;  /* 0x0003ca00ff027b82 */ /* 0x000f220000000a00 */
[----:B---3--:R-:W-:-:S04]  /*2480*/  IMAD.HI.U32 R20, R8, R6, RZ ;  /* 0x0000000608147227 */ /* 0x008fc800078e00ff */
[----:B------:R-:W-:Y:S01]  /*2490*/  IMAD.HI.U32 R21, R10, R6, RZ ;  /* 0x000000060a157227 */ /* 0x000fe200078e00ff */
[----:B------:R-:W-:Y:S02]  /*24a0*/  SHF.R.U32.HI R20, RZ, R7, R20 ;  /* 0x00000007ff147219 */ /* 0x000fe40000011614 */
[-C--:B-1----:R-:W-:Y:S02]  /*24b0*/  SHF.R.U32.HI R19, RZ, R16.reuse, R19 ;  /* 0x00000010ff137219 */ /* 0x082fe40000011613 */
[----:B------:R-:W-:Y:S02]  /*24c0*/  SHF.R.U32.HI R5, RZ, R16, R5 ;  /* 0x00000010ff057219 */ /* 0x000fe40000011605 */
[----:B------:R-:W-:Y:S02]  /*24d0*/  SEL R19, R0, R19, !P0 ;  /* 0x0000001300137207 */ /* 0x000fe40004000000 */
[----:B------:R-:W-:Y:S02]  /*24e0*/  SHF.R.U32.HI R21, RZ, R7, R21 ;  /* 0x00000007ff157219 */ /* 0x000fe40000011615 */
[----:B--2---:R-:W-:-:S02]  /*24f0*/  ISETP.NE.AND P1, PT, R17, 0x1, PT ;  /* 0x000000011100780c */ /* 0x004fc40003f25270 */
[----:B------:R-:W-:Y:S02]  /*2500*/  SEL R5, R9, R5, !P0 ;  /* 0x0000000509057207 */ /* 0x000fe40004000000 */
[----:B------:R-:W-:Y:S02]  /*2510*/  SEL R20, R8, R20, !P1 ;  /* 0x0000001408147207 */ /* 0x000fe40004800000 */
[----:B------:R-:W-:Y:S01]  /*2520*/  SEL R21, R10, R21, !P1 ;  /* 0x000000150a157207 */ /* 0x000fe20004800000 */
[----:B----4-:R-:W-:-:S04]  /*2530*/  IMAD.HI.U32 R18, R19, R2, RZ ;  /* 0x0000000213127227 */ /* 0x010fc800078e00ff */
[----:B------:R-:W-:Y:S01]  /*2540*/  IMAD.HI.U32 R6, R20, R2, RZ ;  /* 0x0000000214067227 */ /* 0x000fe200078e00ff */
[----:B------:R-:W-:-:S04]  /*2550*/  @P3 SHF.R.U32.HI R19, RZ, R3, R18 ;  /* 0x00000003ff133219 */ /* 0x000fc80000011612 */
[----:B------:R-:W-:Y:S01]  /*2560*/  @P3 SHF.R.U32.HI R20, RZ, R3, R6 ;  /* 0x00000003ff143219 */ /* 0x000fe20000011606 */
[----:B------:R-:W-:-:S04]  /*2570*/  IMAD R19, R40, R19, RZ ;  /* 0x0000001328137224 */ /* 0x000fc800078e02ff */
[----:B------:R-:W-:Y:S01]  /*2580*/  IMAD R6, R40, R20, RZ ;  /* 0x0000001428067224 */ /* 0x000fe200078e02ff */
[----:B------:R-:W-:-:S04]  /*2590*/  ISETP.GE.AND P0, PT, R5, R19, PT ;  /* 0x000000130500720c */ /* 0x000fc80003f06270 */
[----:B------:R-:W-:Y:S01]  /*25a0*/  ISETP.GE.OR P0, PT, R21, R6, P0 ;  /* 0x000000061500720c */ /* 0x000fe20000706670 */
[----:B------:R-:W-:-:S05]  /*25b0*/  IMAD.HI.U32 R6, R5, R2, RZ ;  /* 0x0000000205067227 */ /* 0x000fca00078e00ff */
[----:B------:R-:W-:-:S04]  /*25c0*/  SHF.R.U32.HI R6, RZ, R3, R6 ;  /* 0x00000003ff067219 */ /* 0x000fc80000011606 */
[----:B------:R-:W-:-:S03]  /*25d0*/  SEL R6, R5, R6, !P3 ;  /* 0x0000000605067207 */ /* 0x000fc60005800000 */
[----:B------:R-:W-:-:S04]  /*25e0*/  @!P0 IMAD.HI.U32 R7, R21, R2, RZ ;  /* 0x0000000215078227 */ /* 0x000fc800078e00ff */
[----:B------:R-:W-:Y:S01]  /*25f0*/  IMAD.MOV R2, RZ, RZ, -R6 ;  /* 0x000000ffff027224 */ /* 0x000fe200078e0a06 */
[----:B------:R-:W-:Y:S02]  /*2600*/  @!P0 SHF.R.U32.HI R3, RZ, R3, R7 ;  /* 0x00000003ff038219 */ /* 0x000fe40000011607 */
[----:B------:R-:W-:Y:S01]  /*2610*/  IADD3 R7, PT, PT, -R5, RZ, RZ ;  /* 0x000000ff05077210 */ /* 0x000fe20007ffe1ff */
[----:B------:R-:W-:Y:S01]  /*2620*/  IMAD R2, R40, R2, R5 ;  /* 0x0000000228027224 */ /* 0x000fe200078e0205 */
[----:B------:R-:W-:-:S03]  /*2630*/  @!P0 SEL R3, R21, R3, !P3 ;  /* 0x0000000315038207 */ /* 0x000fc60005800000 */
[----:B------:R-:W-:Y:S02]  /*2640*/  IMAD R7, R4, R7, R9 ;  /* 0x0000000704077224 */ /* 0x000fe400078e0209 */
[--C-:B------:R-:W-:Y:S02]  /*2650*/  @!P0 IMAD.IADD R6, R6, 0x1, -R3.reuse ;  /* 0x0000000106068824 */ /* 0x100fe400078e0a03 */
[----:B------:R-:W-:Y:S01]  /*2660*/  @!P0 IMAD R3, R2, R20, R3 ;  /* 0x0000001402038224 */ /* 0x000fe200078e0203 */
[----:B------:R-:W-:Y:S01]  /*2670*/  IADD3 R2, PT, PT, -R21, RZ, RZ ;  /* 0x000000ff15027210 */ /* 0x000fe20007ffe1ff */
[----:B------:R-:W-:Y:S02]  /*2680*/  @!P0 IMAD R5, R40, R6, R21 ;  /* 0x0000000628058224 */ /* 0x000fe400078e0215 */
[----:B------:R-:W-:Y:S02]  /*2690*/  @!P0 IMAD.MOV.U32 R21, RZ, RZ, R3 ;  /* 0x000000ffff158224 */ /* 0x000fe400078e0003 */
[----:B------:R-:W-:-:S02]  /*26a0*/  IMAD R2, R17, R2, R10 ;  /* 0x0000000211027224 */ /* 0x000fc400078e020a */
[----:B------:R-:W-:Y:S02]  /*26b0*/  IMAD R9, R5, R4, R7 ;  /* 0x0000000405097224 */ /* 0x000fe400078e0207 */
[----:B------:R-:W-:Y:S02]  /*26c0*/  IMAD R10, R21, R17, R2 ;  /* 0x00000011150a7224 */ /* 0x000fe400078e0202 */
.L_x_44:
[----:B------:R-:W1:Y:S02]  /*26d0*/  LDCU UR8, c[0x0][0xf30] ;  /* 0x0001e600ff0877ac */ /* 0x000e640008000800 */
[----:B-1----:R-:W-:-:S09]  /*26e0*/  UISETP.NE.AND UP0, UPT, UR8, 0x1, UPT ;  /* 0x000000010800788c */ /* 0x002fd2000bf05270 */
[----:B------:R-:W-:Y:S05]  /*26f0*/  BRA.U UP0, `(.L_x_45) ;  /* 0x0000000100407547 */ /* 0x000fea000b800000 */
[----:B------:R-:W1:Y:S08]  /*2700*/  LDC.64 R4, c[0x0][0xf10] ;  /* 0x0003c400ff047b82 */ /* 0x000e700000000a00 */
[----:B------:R-:W2:Y:S08]  /*2710*/  LDC.64 R2, c[0x0][0xf18] ;  /* 0x0003c600ff027b82 */ /* 0x000eb00000000a00 */
[----:B------:R-:W3:Y:S08]  /*2720*/  LDC R6, c[0x0][0xf20] ;  /* 0x0003c800ff067b82 */ /* 0x000ef00000000800 */
[----:B------:R-:W4:Y:S01]  /*2730*/  LDC R7, c[0x0][0xf0c] ;  /* 0x0003c300ff077b82 */ /* 0x000f220000000800 */
[----:B-1----:R-:W-:-:S05]  /*2740*/  IMAD.HI.U32 R4, R10, R4, RZ ;  /* 0x000000040a047227 */ /* 0x002fca00078e00ff */
[----:B------:R-:W-:Y:S01]  /*2750*/  SHF.R.U32.HI R4, RZ, R5, R4 ;  /* 0x00000005ff047219 */ /* 0x000fe20000011604 */
[----:B--2---:R-:W-:Y:S01]  /*2760*/  IMAD.HI.U32 R3, R9, R3, RZ ;  /* 0x0000000309037227 */ /* 0x004fe200078e00ff */
[----:B------:R-:W-:-:S04]  /*2770*/  ISETP.NE.AND P0, PT, R2, 0x1, PT ;  /* 0x000000010200780c */ /* 0x000fc80003f05270 */
[----:B---3--:R-:W-:-:S04]  /*2780*/  SHF.R.U32.HI R3, RZ, R6, R3 ;  /* 0x00000006ff037219 */ /* 0x008fc80000011603 */
[----:B------:R-:W-:Y:S02]  /*2790*/  SEL R3, R9, R3, !P0 ;  /* 0x0000000309037207 */ /* 0x000fe40004000000 */
[----:B----4-:R-:W-:-:S04]  /*27a0*/  ISETP.NE.AND P1, PT, R7, 0x1, PT ;  /* 0x000000010700780c */ /* 0x010fc80003f25270 */
[----:B------:R-:W-:-:S05]  /*27b0*/  SEL R4, R10, R4, !P1 ;  /* 0x000000040a047207 */ /* 0x000fca0004800000 */
[----:B------:R-:W-:Y:S02]  /*27c0*/  IMAD.IADD R5, R3, 0x1, -R4 ;  /* 0x0000000103057824 */ /* 0x000fe400078e0a04 */
[----:B------:R-:W-:Y:S02]  /*27d0*/  IMAD.IADD R3, R4, 0x1, -R3 ;  /* 0x0000000104037824 */ /* 0x000fe400078e0a03 */
[----:B------:R-:W-:Y:S02]  /*27e0*/  IMAD R10, R5, R7, R10 ;  /* 0x00000007050a7224 */ /* 0x000fe400078e020a */
[----:B------:R-:W-:-:S07]  /*27f0*/  IMAD R9, R3, R2, R9 ;  /* 0x0000000203097224 */ /* 0x000fce00078e0209 */
.L_x_45:
[----:B------:R-:W-:Y:S01]  /*2800*/  VIADD R14, R14, 0x1 ;  /* 0x000000010e0e7836 */ /* 0x000fe20000000000 */
[----:B------:R-:W-:Y:S01]  /*2810*/  PLOP3.LUT P1, PT, PT, PT, PT, 0x80, 0x8 ;  /* 0x000000000008781c */ /* 0x000fe20003f2f070 */
[----:B------:R-:W-:Y:S02]  /*2820*/  IMAD.IADD R2, R10, 0x1, R87 ;  /* 0x000000010a027824 */ /* 0x000fe400078e0257 */
[----:B------:R-:W-:Y:S01]  /*2830*/  IMAD.IADD R3, R9, 0x1, R86 ;  /* 0x0000000109037824 */ /* 0x000fe200078e0256 */
[----:B------:R-:W-:Y:S02]  /*2840*/  ISETP.NE.AND P0, PT, R14, 0x2, PT ;  /* 0x000000020e00780c */ /* 0x000fe40003f05270 */
[----:B------:R-:W-:Y:S02]  /*2850*/  R2UR UR27, R2 ;  /* 0x00000000021b72ca */ /* 0x000fe400000e0000 */
[----:B------:R-:W-:Y:S02]  /*2860*/  SEL R2, RZ, 0x1, P0 ;  /* 0x00000001ff027807 */ /* 0x000fe40000000000 */
[----:B------:R-:W-:-:S02]  /*2870*/  R2UR UR11, R3 ;  /* 0x00000000030b72ca */ /* 0x000fc400000e0000 */
[----:B------:R-:W-:Y:S02]  /*2880*/  LOP3.LUT R13, R13, R2, RZ, 0x3c, !PT ;  /* 0x000000020d0d7212 */ /* 0x000fe400078e3cff */
[----:B------:R-:W-:Y:S01]  /*2890*/  SEL R14, R14, RZ, P0 ;  /* 0x000000ff0e0e7207 */ /* 0x000fe20000000000 */
[----:B------:R-:W-:Y:S10]  /*28a0*/  @P2 BRA `(.L_x_46) ;  /* 0xffffffec00c82947 */ /* 0x000ff4000383ffff */
[----:B------:R-:W-:Y:S01]  /*28b0*/  UIADD3 UR6, UPT, UPT, UR6, 0x28, URZ ;  /* 0x0000002806067890 */ /* 0x000fe2000fffe0ff */
[----:B------:R-:W-:-:S03]  /*28c0*/  SHF.L.U32 R2, R15, 0x1f, RZ ;  /* 0x0000001f0f027819 */ /* 0x000fc600000006ff */
[----:B------:R-:W-:-:S09]  /*28d0*/  ULEA UR4, UR15, UR6, 0x3 ;  /* 0x000000060f047291 */ /* 0x000fd2000f8e18ff */
[----:B------:R-:W1:Y:S02]  /*28e0*/  SYNCS.PHASECHK.TRANS64.TRYWAIT P0, [UR4], R2 ;  /* 0x00000002ff0075a7 */ /* 0x000e640008001104 */
[----:B-1----:R-:W-:Y:S05]  /*28f0*/  @!P0 BRA `(.L_x_47) ;  /* 0x0000006c00348947 */ /* 0x002fea0003800000 */
.L_x_146:
[----:B------:R-:W-:-:S04]  /*2900*/  UIADD3 UR5, UPT, UPT, UR15, 0x1, URZ ;  /* 0x000000010f057890 */ /* 0x000fc8000fffe0ff */
[----:B------:R-:W-:-:S04]  /*2910*/  UISETP.NE.AND UP0, UPT, UR5, 0x5, UPT ;  /* 0x000000050500788c */ /* 0x000fc8000bf05270 */
[----:B------:R-:W-:Y:S02]  /*2920*/  USEL UR7, URZ, 0x1, UP0 ;  /* 0x00000001ff077887 */ /* 0x000fe40008000000 */
[----:B------:R-:W-:-:S04]  /*2930*/  USEL UR5, UR5, URZ, UP0 ;  /* 0x000000ff05057287 */ /* 0x000fc80008000000 */
[----:B------:R-:W-:Y:S01]  /*2940*/  ULEA UR4, UR5, UR6, 0x3 ;  /* 0x0000000605047291 */ /* 0x000fe2000f8e18ff */
[----:B-1----:R-:W-:-:S04]  /*2950*/  LOP3.LUT R2, R15, UR7, RZ, 0x3c, !PT ;  /* 0x000000070f027c12 */ /* 0x002fc8000f8e3cff */
[----:B------:R-:W-:-:S04]  /*2960*/  SHF.L.U32 R3, R2, 0x1f, RZ ;  /* 0x0000001f02037819 */ /* 0x000fc800000006ff */
[----:B------:R-:W1:Y:S02]  /*2970*/  SYNCS.PHASECHK.TRANS64.TRYWAIT P0, [UR4], R3 ;  /* 0x00000003ff0075a7 */ /* 0x000e640008001104 */
[----:B-1----:R-:W-:Y:S05]  /*2980*/  @!P0 BRA `(.L_x_48) ;  /* 0x0000006c00288947 */ /* 0x002fea0003800000 */
.L_x_148:
[----:B------:R-:W-:-:S04]  /*2990*/  UIADD3 UR5, UPT, UPT, UR5, 0x1, URZ ;  /* 0x0000000105057890 */ /* 0x000fc8000fffe0ff */
[----:B------:R-:W-:-:S04]  /*29a0*/  UISETP.NE.AND UP0, UPT, UR5, 0x5, UPT ;  /* 0x000000050500788c */ /* 0x000fc8000bf05270 */
[----:B------:R-:W-:Y:S02]  /*29b0*/  USEL UR7, URZ, 0x1, UP0 ;  /* 0x00000001ff077887 */ /* 0x000fe40008000000 */
[----:B------:R-:W-:-:S04]  /*29c0*/  USEL UR5, UR5, URZ, UP0 ;  /* 0x000000ff05057287 */ /* 0x000fc80008000000 */
[----:B------:R-:W-:Y:S01]  /*29d0*/  ULEA UR4, UR5, UR6, 0x3 ;  /* 0x0000000605047291 */ /* 0x000fe2000f8e18ff */
[----:B------:R-:W-:-:S04]  /*29e0*/  LOP3.LUT R2, R2, UR7, RZ, 0x3c, !PT ;  /* 0x0000000702027c12 */ /* 0x000fc8000f8e3cff */
[----:B-1----:R-:W-:-:S04]  /*29f0*/  SHF.L.U32 R3, R2, 0x1f, RZ ;  /* 0x0000001f02037819 */ /* 0x002fc800000006ff */
[----:B------:R-:W1:Y:S02]  /*2a00*/  SYNCS.PHASECHK.TRANS64.TRYWAIT P0, [UR4], R3 ;  /* 0x00000003ff0075a7 */ /* 0x000e640008001104 */
[----:B-1----:R-:W-:Y:S05]  /*2a10*/  @!P0 BRA `(.L_x_49) ;  /* 0x0000006c001c8947 */ /* 0x002fea0003800000 */
.L_x_150:
        /* <DEDUP_REMOVED lines=9> */
.L_x_152:
[----:B------:R-:W-:-:S04]  /*2ab0*/  UIADD3 UR5, UPT, UPT, UR5, 0x1, URZ ;  /* 0x0000000105057890 */ /* 0x000fc8000fffe0ff */
[----:B------:R-:W-:-:S04]  /*2ac0*/  UISETP.NE.AND UP0, UPT, UR5, 0x5, UPT ;  /* 0x000000050500788c */ /* 0x000fc8000bf05270 */
[----:B------:R-:W-:Y:S02]  /*2ad0*/  USEL UR4, URZ, 0x1, UP0 ;  /* 0x00000001ff047887 */ /* 0x000fe40008000000 */
[----:B------:R-:W-:-:S04]  /*2ae0*/  USEL UR5, UR5, URZ, UP0 ;  /* 0x000000ff05057287 */ /* 0x000fc80008000000 */
[----:B------:R-:W-:Y:S01]  /*2af0*/  ULEA UR5, UR5, UR6, 0x3 ;  /* 0x0000000605057291 */ /* 0x000fe2000f8e18ff */
[----:B------:R-:W-:-:S04]  /*2b00*/  LOP3.LUT R2, R2, UR4, RZ, 0x3c, !PT ;  /* 0x0000000402027c12 */ /* 0x000fc8000f8e3cff */
[----:B------:R-:W-:Y:S01]  /*2b10*/  SHF.L.U32 R2, R2, 0x1f, RZ ;  /* 0x0000001f02027819 */ /* 0x000fe200000006ff */
[----:B-1--4-:R-:W-:-:S07]  /*2b20*/  IMAD.U32 R0, RZ, RZ, UR5 ;  /* 0x00000005ff007e24 */ /* 0x012fce000f8e00ff */
.L_x_51:
[----:B-1----:R1:W2:Y:S02]  /*2b30*/  SYNCS.PHASECHK.TRANS64.TRYWAIT P0, [R0+URZ], R2 ;  /* 0x00000002000075a7 */ /* 0x0022a400080011ff */
[----:B--2---:R-:W-:Y:S05]  /*2b40*/  @!P0 NANOSLEEP.SYNCS 0x989680 ;  /* 0x009896800000895d */ /* 0x004fea0003900000 */
[----:B------:R-:W2:Y:S02]  /*2b50*/  @!P0 SYNCS.PHASECHK.TRANS64 P0, [R0+URZ], R2 ;  /* 0x00000002000085a7 */ /* 0x000ea400080010ff */
[----:B--2---:R-:W-:Y:S05]  /*2b60*/  @P0 EXIT ;  /* 0x000000000000094d */ /* 0x004fea0003800000 */
[----:B------:R-:W-:Y:S05]  /*2b70*/  BRA `(.L_x_51) ;  /* 0xfffffffc00ec7947 */ /* 0x000fea000383ffff */
.L_x_22:
[----:B------:R-:W-:-:S04]  /*2b80*/  UISETP.NE.AND UP0, UPT, UR45, URZ, UPT ;  /* 0x000000ff2d00728c */ /* 0x000fc8000bf05270 */
[----:B------:R-:W-:-:S09]  /*2b90*/  UISETP.NE.OR UP0, UPT, UR10, 0x1, UP0 ;  /* 0x000000010a00788c */ /* 0x000fd20008705670 */
[----:B------:R-:W-:Y:S05]  /*2ba0*/  BRA.U UP0, `(.L_x_52) ;  /* 0x0000000500487547 */ /* 0x000fea000b800000 */
[----:B------:R-:W-:Y:S01]  /*2bb0*/  ISETP.GE.U32.AND P2, PT, R2, 0x4, PT ;  /* 0x000000040200780c */ /* 0x000fe20003f46070 */
[----:B------:R-:W-:Y:S01]  /*2bc0*/  IMAD.MOV.U32 R12, RZ, RZ, 0x1 ;  /* 0x00000001ff0c7424 */ /* 0x000fe200078e00ff */
[----:B------:R-:W-:Y:S02]  /*2bd0*/  CS2R R10, SRZ ;  /* 0x00000000000a7805 */ /* 0x000fe4000001ff00 */
[----:B------:R-:W-:Y:S01]  /*2be0*/  CS2R R8, SRZ ;  /* 0x0000000000087805 */ /* 0x000fe2000001ff00 */
[----:B------:R-:W-:Y:S01]  /*2bf0*/  UMOV UR4, 0x400 ;  /* 0x0000040000047882 */ /* 0x000fe20000000000 */
[----:B------:R-:W-:Y:S01]  /*2c00*/  UMOV UR6, URZ ;  /* 0x000000ff00067c82 */ /* 0x000fe20008000000 */
[----:B------:R-:W-:-:S12]  /*2c10*/  ULEA UR45, UR45, UR4, 0x18 ;  /* 0x000000042d2d7291 */ /* 0x000fd8000f8ec0ff */
.L_x_56:
[----:B------:R-:W-:Y:S02]  /*2c20*/  LEA R0, R8, UR45, 0x3 ;  /* 0x0000002d08007c11 */ /* 0x000fe4000f8e18ff */
[----:B------:R-:W-:-:S03]  /*2c30*/  SHF.L.U32 R4, R9, 0x1f, RZ ;  /* 0x0000001f09047819 */ /* 0x000fc600000006ff */
[----:B------:R-:W-:Y:S01]  /*2c40*/  VIADD R5, R0, 0xf0 ;  /* 0x000000f000057836 */ /* 0x000fe20000000000 */
[----:B------:R-:W1:Y:S02]  /*2c50*/  SYNCS.PHASECHK.TRANS64.TRYWAIT P0, [R0+URZ+0xe0], R4 ;  /* 0x0000e004000075a7 */ /* 0x000e6400080011ff */
[----:B-1----:R-:W-:Y:S05]  /*2c60*/  @!P0 BRA `(.L_x_53) ;  /* 0x0000006800b88947 */ /* 0x002fea0003800000 */
.L_x_153:
[----:B------:R-:W-:Y:S01]  /*2c70*/  ULEA UR5, UR6, UR45, 0x3 ;  /* 0x0000002d06057291 */ /* 0x000fe2000f8e18ff */
[----:B-1----:R-:W-:Y:S01]  /*2c80*/  PRMT R0, RZ, 0x654, R5 ;  /* 0x00000654ff007816 */ /* 0x002fe20000000005 */
[----:B------:R-:W-:Y:S01]  /*2c90*/  @!P2 IMAD.MOV.U32 R4, RZ, RZ, 0x10 ;  /* 0x00000010ff04a424 */ /* 0x000fe200078e00ff */
[----:B------:R-:W-:Y:S01]  /*2ca0*/  SHF.L.U32 R5, R12, 0x1f, RZ ;  /* 0x0000001f0c057819 */ /* 0x000fe200000006ff */
[----:B------:R-:W-:Y:S01]  /*2cb0*/  UIADD3 UR4, UPT, UPT, UR5, 0xa0, URZ ;  /* 0x000000a005047890 */ /* 0x000fe2000fffe0ff */
[----:B------:R1:W-:Y:S05]  /*2cc0*/  SYNCS.ARRIVE.TRANS64.RED.A1T0 RZ, [R0+URZ], RZ ;  /* 0x000000ff00ff79a7 */ /* 0x0003ea00081004ff */
[----:B------:R-:W-:Y:S01]  /*2cd0*/  IMAD.U32 R6, RZ, RZ, UR4 ;  /* 0x00000004ff067e24 */ /* 0x000fe2000f8e00ff */
[----:B------:R-:W3:Y:S04]  /*2ce0*/  SYNCS.PHASECHK.TRANS64.TRYWAIT P0, [UR5+0xb0], R5 ;  /* 0x0000b005ff0075a7 */ /* 0x000ee80008001105 */
[----:B------:R-:W-:Y:S01]  /*2cf0*/  PRMT R6, R2, 0x654, R6 ;  /* 0x0000065402067816 */ /* 0x000fe20000000006 */
[----:B-1-3--:R-:W-:Y:S06]  /*2d00*/  @!P0 BRA `(.L_x_54) ;  /* 0x0000006800a48947 */ /* 0x00afec0003800000 */
.L_x_155:
[----:B------:R-:W-:Y:S01]  /*2d10*/  ULEA UR4, UR6, UR45, 0x4 ;  /* 0x0000002d06047291 */ /* 0x000fe2000f8e20ff */
[----:B------:R-:W-:Y:S01]  /*2d20*/  SEL R3, R6, R3, !P2 ;  /* 0x0000000306037207 */ /* 0x000fe20005000000 */
[----:B------:R-:W-:Y:S01]  /*2d30*/  UIADD3 UR5, UPT, UPT, UR5, 0xa0, URZ ;  /* 0x000000a005057890 */ /* 0x000fe2000fffe0ff */
[----:B-1----:R-:W-:Y:S01]  /*2d40*/  LEA R0, R11, UR45, 0x3 ;  /* 0x0000002d0b007c11 */ /* 0x002fe2000f8e18ff */
[----:B------:R-:W-:Y:S01]  /*2d50*/  UIADD3 UR4, UPT, UPT, UR4, 0x110, URZ ;  /* 0x0000011004047890 */ /* 0x000fe2000fffe0ff */
[----:B------:R1:W-:Y:S01]  /*2d60*/  @!P2 SYNCS.ARRIVE.TRANS64.RED RZ, [R3+URZ], R4 ;  /* 0x0000000403ffa9a7 */ /* 0x0003e200080004ff */
[----:B------:R-:W-:Y:S01]  /*2d70*/  UIADD3 UR6, UPT, UPT, UR6, 0x1, URZ ;  /* 0x0000000106067890 */ /* 0x000fe2000fffe0ff */
[----:B------:R-:W-:-:S03]  /*2d80*/  VIADD R8, R8, 0x1 ;  /* 0x0000000108087836 */ /* 0x000fc60000000000 */
[----:B------:R-:W-:Y:S02]  /*2d90*/  UISETP.NE.AND UP0, UPT, UR6, 0x2, UPT ;  /* 0x000000020600788c */ /* 0x000fe4000bf05270 */
[----:B------:R-:W-:Y:S01]  /*2da0*/  ISETP.NE.AND P0, PT, R8, 0x2, PT ;  /* 0x000000020800780c */ /* 0x000fe20003f05270 */
[----:B------:R-:W-:Y:S06]  /*2db0*/  UGETNEXTWORKID.BROADCAST [UR4], [UR5] ;  /* 0x00000000040073ca */ /* 0x000fec0008000100 */
[----:B------:R-:W-:Y:S02]  /*2dc0*/  USEL UR4, URZ, 0x1, UP0 ;  /* 0x00000001ff047887 */ /* 0x000fe40008000000 */
[----:B------:R-:W-:-:S04]  /*2dd0*/  USEL UR6, UR6, URZ, UP0 ;  /* 0x000000ff06067287 */ /* 0x000fc80008000000 */
[----:B------:R-:W-:Y:S02]  /*2de0*/  LOP3.LUT R12, R12, UR4, RZ, 0x3c, !PT ;  /* 0x000000040c0c7c12 */ /* 0x000fe4000f8e3cff */
[----:B-1----:R-:W-:-:S04]  /*2df0*/  SHF.L.U32 R4, R10, 0x1f, RZ ;  /* 0x0000001f0a047819 */ /* 0x002fc800000006ff */
[----:B------:R-:W1:Y:S02]  /*2e00*/  SYNCS.PHASECHK.TRANS64.TRYWAIT P1, [R0+URZ+0xa0], R4 ;  /* 0x0000a004000075a7 */ /* 0x000e6400080211ff */
[----:B-1----:R-:W-:Y:S05]  /*2e10*/  @!P1 BRA `(.L_x_55) ;  /* 0x0000006800789947 */ /* 0x002fea0003800000 */
.L_x_156:
[C---:B-1----:R-:W-:Y:S01]  /*2e20*/  LEA R4, R11.reuse, UR45, 0x4 ;  /* 0x0000002d0b047c11 */ /* 0x042fe2000f8e20ff */
[----:B------:R-:W-:Y:S01]  /*2e30*/  VIADD R0, R0, 0xb0 ;  /* 0x000000b000007836 */ /* 0x000fe20000000000 */
[----:B------:R-:W-:Y:S01]  /*2e40*/  SEL R8, R8, RZ, P0 ;  /* 0x000000ff08087207 */ /* 0x000fe20000000000 */
[----:B------:R-:W-:-:S03]  /*2e50*/  VIADD R11, R11, 0x1 ;  /* 0x000000010b0b7836 */ /* 0x000fc60000000000 */
[----:B------:R-:W1:Y:S01]  /*2e60*/  LDS.128 R4, [R4+0x110] ;  /* 0x0001100004047984 */ /* 0x000e620000000c00 */
[----:B------:R-:W-:Y:S02]  /*2e70*/  PRMT R0, RZ, 0x654, R0 ;  /* 0x00000654ff007816 */ /* 0x000fe40000000000 */
[C---:B------:R-:W-:Y:S01]  /*2e80*/  ISETP.NE.AND P1, PT, R11.reuse, 0x2, PT ;  /* 0x000000020b00780c */ /* 0x040fe20003f25270 */
[----:B------:R-:W-:Y:S01]  /*2e90*/  @!PT LDS RZ, [RZ] ;  /* 0x00000000fffff984 */ /* 0x000fe20000000800 */
[----:B------:R-:W-:Y:S01]  /*2ea0*/  @!PT LDS RZ, [RZ] ;  /* 0x00000000fffff984 */ /* 0x000fe20000000800 */
[----:B------:R-:W-:Y:S01]  /*2eb0*/  @!PT LDS RZ, [RZ] ;  /* 0x00000000fffff984 */ /* 0x000fe20000000800 */
[----:B------:R-:W-:Y:S01]  /*2ec0*/  @!PT LDS RZ, [RZ] ;  /* 0x00000000fffff984 */ /* 0x000fe20000000800 */
[----:B------:R3:W-:Y:S06]  /*2ed0*/  MEMBAR.ALL.CTA ;  /* 0x0000000000007992 */ /* 0x0007ec0000008000 */
[----:B---3--:R-:W3:Y:S01]  /*2ee0*/  FENCE.VIEW.ASYNC.S ;  /* 0x00000000000073c6 */ /* 0x008ee20000000000 */
[----:B------:R-:W-:Y:S01]  /*2ef0*/  SEL R11, R11, RZ, P1 ;  /* 0x000000ff0b0b7207 */ /* 0x000fe20000800000 */
[----:B---3--:R3:W-:Y:S01]  /*2f00*/  SYNCS.ARRIVE.TRANS64.RED.A1T0 RZ, [R0+URZ], RZ ;  /* 0x000000ff00ff79a7 */ /* 0x0087e200081004ff */
[----:B-1----:R-:W-:-:S02]  /*2f10*/  LOP3.LUT P3, RZ, R6, 0x1, RZ, 0xc0, !PT ;  /* 0x0000000106ff7812 */ /* 0x002fc4000786c0ff */
[----:B------:R-:W-:-:S04]  /*2f20*/  SEL R4, RZ, 0x1, P1 ;  /* 0x00000001ff047807 */ /* 0x000fc80000800000 */
[----:B------:R-:W-:Y:S02]  /*2f30*/  LOP3.LUT R10, R10, R4, RZ, 0x3c, !PT ;  /* 0x000000040a0a7212 */ /* 0x000fe400078e3cff */
[----:B---3--:R-:W-:-:S04]  /*2f40*/  SEL R0, RZ, 0x1, P0 ;  /* 0x00000001ff007807 */ /* 0x008fc80000000000 */
[----:B------:R-:W-:Y:S01]  /*2f50*/  LOP3.LUT R9, R9, R0, RZ, 0x3c, !PT ;  /* 0x0000000009097212 */ /* 0x000fe200078e3cff */
[----:B------:R-:W-:Y:S06]  /*2f60*/  @P3 BRA `(.L_x_56) ;  /* 0xfffffffc002c3947 */ /* 0x000fec000383ffff */
[----:B------:R-:W-:Y:S01]  /*2f70*/  ULEA UR5, UR6, UR45, 0x3 ;  /* 0x0000002d06057291 */ /* 0x000fe2000f8e18ff */
[----:B------:R-:W-:-:S08]  /*2f80*/  SHF.L.U32 R2, R12, 0x1f, RZ ;  /* 0x0000001f0c027819 */ /* 0x000fd000000006ff */
[----:B------:R-:W1:Y:S02]  /*2f90*/  SYNCS.PHASECHK.TRANS64 P0, [UR5+0xb0], R2 ;  /* 0x0000b002ff0075a7 */ /* 0x000e640008001005 */
[----:B-1----:R-:W-:Y:S05]  /*2fa0*/  @P0 BRA `(.L_x_57) ;  /* 0x0000000000080947 */ /* 0x002fea0003800000 */
[----:B------:R-:W1:Y:S02]  /*2fb0*/  SYNCS.PHASECHK.TRANS64.TRYWAIT P0, [UR5+0xb0], R2 ;  /* 0x0000b002ff0075a7 */ /* 0x000e640008001105 */
[----:B-1----:R-:W-:Y:S05]  /*2fc0*/  @!P0 BRA `(.L_x_58) ;  /* 0x0000006800208947 */ /* 0x002fea0003800000 */
.L_x_57:
[----:B------:R-:W-:-:S04]  /*2fd0*/  UIADD3 UR4, UPT, UPT, UR6, 0x1, URZ ;  /* 0x0000000106047890 */ /* 0x000fc8000fffe0ff */
[----:B------:R-:W-:-:S04]  /*2fe0*/  UISETP.NE.AND UP0, UPT, UR4, 0x2, UPT ;  /* 0x000000020400788c */ /* 0x000fc8000bf05270 */
[----:B------:R-:W-:Y:S02]  /*2ff0*/  USEL UR7, URZ, 0x1, UP0 ;  /* 0x00000001ff077887 */ /* 0x000fe40008000000 */
[----:B------:R-:W-:-:S04]  /*3000*/  USEL UR4, UR4, URZ, UP0 ;  /* 0x000000ff04047287 */ /* 0x000fc80008000000 */
[----:B------:R-:W-:Y:S01]  /*3010*/  ULEA UR4, UR4, UR45, 0x3 ;  /* 0x0000002d04047291 */ /* 0x000fe2000f8e18ff */
[----:B-1----:R-:W-:-:S04]  /*3020*/  LOP3.LUT R2, R12, UR7, RZ, 0x3c, !PT ;  /* 0x000000070c027c12 */ /* 0x002fc8000f8e3cff */
[----:B------:R-:W-:-:S04]  /*3030*/  SHF.L.U32 R0, R2, 0x1f, RZ ;  /* 0x0000001f02007819 */ /* 0x000fc800000006ff */
[----:B------:R-:W1:Y:S02]  /*3040*/  SYNCS.PHASECHK.TRANS64 P0, [UR4+0xb0], R0 ;  /* 0x0000b000ff0075a7 */ /* 0x000e640008001004 */
[----:B-1----:R-:W-:Y:S05]  /*3050*/  @P0 EXIT ;  /* 0x000000000000094d */ /* 0x002fea0003800000 */
[----:B------:R-:W-:Y:S02]  /*3060*/  SHF.L.U32 R2, R2, 0x1f, RZ ;  /* 0x0000001f02027819 */ /* 0x000fe400000006ff */
[----:B------:R-:W-:-:S07]  /*3070*/  MOV R0, UR4 ;  /* 0x0000000400007c02 */ /* 0x000fce0008000f00 */
.L_x_59:
[----:B-1----:R1:W3:Y:S02]  /*3080*/  SYNCS.PHASECHK.TRANS64.TRYWAIT P0, [R0+URZ+0xb0], R2 ;  /* 0x0000b002000075a7 */ /* 0x0022e400080011ff */
[----:B---3--:R-:W-:Y:S05]  /*3090*/  @!P0 NANOSLEEP.SYNCS 0x989680 ;  /* 0x009896800000895d */ /* 0x008fea0003900000 */
[----:B------:R-:W3:Y:S02]  /*30a0*/  @!P0 SYNCS.PHASECHK.TRANS64 P0, [R0+URZ+0xb0], R2 ;  /* 0x0000b002000085a7 */ /* 0x000ee400080010ff */
[----:B---3--:R-:W-:Y:S05]  /*30b0*/  @P0 EXIT ;  /* 0x000000000000094d */ /* 0x008fea0003800000 */
[----:B------:R-:W-:Y:S05]  /*30c0*/  BRA `(.L_x_59) ;  /* 0xfffffffc00ec7947 */ /* 0x000fea000383ffff */
.L_x_52:
[----:B------:R-:W-:Y:S05]  /*30d0*/  BRA.U UP4, `(.L_x_60) ;  /* 0x0000001104207547 */ /* 0x000fea000b800000 */
[----:B------:R-:W-:Y:S01]  /*30e0*/  UMOV UR4, 0x40 ;  /* 0x0000004000047882 */ /* 0x000fe20000000000 */
[----:B------:R-:W-:Y:S01]  /*30f0*/  NOP ;  /* 0x0000000000007918 */ /* 0x000fe20000000000 */
[----:B------:R-:W-:Y:S01]  /*3100*/  ULEA UR4, UR45, UR4, 0x18 ;  /* 0x000000042d047291 */ /* 0x000fe2000f8ec0ff */
[----:B------:R-:W-:Y:S02]  /*3110*/  UMOV UR5, 0x400 ;  /* 0x0000040000057882 */ /* 0x000fe40000000000 */
[----:B------:R-:W-:-:S06]  /*3120*/  ULEA UR45, UR45, UR5, 0x18 ;  /* 0x000000052d2d7291 */ /* 0x000fcc000f8ec0ff */
[----:B------:R-:W1:Y:S02]  /*3130*/  LDS.U8 R2, [UR4+0x1c] ;  /* 0x00001c04ff027984 */ /* 0x000e640008000000 */
[----:B-1----:R-:W-:-:S13]  /*3140*/  ISETP.NE.AND P0, PT, R2, RZ, PT ;  /* 0x000000ff0200720c */ /* 0x002fda0003f05270 */
[----:B------:R-:W-:Y:S05]  /*3150*/  @P0 BRA `(.L_x_61) ;  /* 0x0000000000580947 */ /* 0x000fea0003800000 */
[----:B------:R-:W-:-:S13]  /*3160*/  ELECT P0, URZ, PT ;  /* 0x0000000000ff782f */ /* 0x000fda0003800000 */
[----:B------:R-:W-:Y:S05]  /*3170*/  @!P0 BRA `(.L_x_62) ;  /* 0x0000000000608947 */ /* 0x000fea0003800000 */
[----:B------:R-:W-:Y:S01]  /*3180*/  UMOV UR5, 0x10 ;  /* 0x0000001000057882 */ /* 0x000fe20000000000 */
[----:B------:R-:W-:Y:S01]  /*3190*/  HFMA2 R2, -RZ, RZ, 0, 5.9604644775390625e-08 ;  /* 0x00000001ff027431 */ /* 0x000fe200000001ff */
[----:B------:R-:W-:-:S03]  /*31a0*/  MOV R3, 0xffff ;  /* 0x0000ffff00037802 */ /* 0x000fc60000000f00 */
[----:B------:R-:W-:Y:S04]  /*31b0*/  DEPBAR.LE SB1, 0x36 ;  /* 0x00009d800000791a */ /* 0x000fe80000000000 */
[----:B------:R-:W1:Y:S02]  /*31c0*/  UTCATOMSWS.FIND_AND_SET.ALIGN UP0, UR5, UR5 ;  /* 0x00000005000575e3 */ /* 0x000e640008000800 */
[----:B-1----:R-:W-:Y:S01]  /*31d0*/  MOV R4, UR5 ;  /* 0x0000000500047c02 */ /* 0x002fe20008000f00 */
[----:B------:R-:W-:Y:S06]  /*31e0*/  BRA.U UP0, `(.L_x_63) ;  /* 0x0000000100187547 */ /* 0x000fec000b800000 */
.L_x_64:
[----:B------:R-:W-:Y:S05]  /*31f0*/  NANOSLEEP 0x64 ;  /* 0x000000640000795d */ /* 0x000fea0003800000 */
[----:B------:R-:W-:-:S05]  /*3200*/  UMOV UR5, 0x10 ;  /* 0x0000001000057882 */ /* 0x000fca0000000000 */
[----:B------:R-:W-:Y:S04]  /*3210*/  DEPBAR.LE SB1, 0x36 ;  /* 0x00009d800000791a */ /* 0x000fe80000000000 */
[----:B------:R-:W1:Y:S02]  /*3220*/  UTCATOMSWS.FIND_AND_SET.ALIGN UP0, UR5, UR5 ;  /* 0x00000005000575e3 */ /* 0x000e640008000800 */
[----:B-1----:R-:W-:Y:S01]  /*3230*/  MOV R4, UR5 ;  /* 0x0000000500047c02 */ /* 0x002fe20008000f00 */
[----:B------:R-:W-:Y:S05]  /*3240*/  BRA.U !UP0, `(.L_x_64) ;  /* 0xfffffffd08e87547 */ /* 0x000fea000b83ffff */
.L_x_63:
[-C--:B------:R-:W-:Y:S02]  /*3250*/  SHF.L.U32 R3, R3, R4.reuse, RZ ;  /* 0x0000000403037219 */ /* 0x080fe400000006ff */
[----:B------:R-:W-:Y:S01]  /*3260*/  SHF.L.U32 R2, R2, R4, RZ ;  /* 0x0000000402027219 */ /* 0x000fe200000006ff */
[----:B------:R-:W-:Y:S02]  /*3270*/  IMAD.SHL.U32 R4, R4, 0x20, RZ ;  /* 0x0000002004047824 */ /* 0x000fe400078e00ff */
[----:B------:R1:W-:Y:S04]  /*3280*/  ATOMS.OR RZ, [UR4+0x14], R3 ;  /* 0x00001403ffff798c */ /* 0x0003e8000b000004 */
[----:B------:R1:W-:Y:S04]  /*3290*/  ATOMS.OR RZ, [UR4+0x18], R2 ;  /* 0x00001802ffff798c */ /* 0x0003e8000b000004 */
[----:B------:R1:W-:Y:S01]  /*32a0*/  STS [UR45+0x130], R4 ;  /* 0x00013004ff007988 */ /* 0x0003e2000800082d */
[----:B------:R-:W-:Y:S05]  /*32b0*/  BRA `(.L_x_62) ;  /* 0x0000000000107947 */ /* 0x000fea0003800000 */
.L_x_61:
[----:B------:R-:W-:-:S05]  /*32c0*/  MOV R2, 0xffffffff ;  /* 0xffffffff00027802 */ /* 0x000fca0000000f00 */
[----:B------:R1:W-:Y:S02]  /*32d0*/  STS [UR45+0x130], R2 ;  /* 0x00013002ff007988 */ /* 0x0003e4000800082d */
[----:B-1----:R-:W-:Y:S02]  /*32e0*/  MOV R2, 0x3300 ;  /* 0x0000330000027802 */ /* 0x002fe40000000f00 */
[----:B--2--5:R-:W-:Y:S05]  /*32f0*/  CALL.REL.NOINC `($__internal_1_$__cuda_sm10x_tcgen05_guardrail_trap_phase_invalid_during_alloc) ;  /* 0x0000006c003c7944 */ /* 0x024fea0003c00000 */
.L_x_62:
[----:B------:R-:W-:Y:S05]  /*3300*/  WARPSYNC.ALL ;  /* 0x0000000000007948 */ /* 0x000fea0003800000 */
[----:B------:R-:W3:Y:S01]  /*3310*/  S2UR UR13, SR_CgaCtaId ;  /* 0x00000000000d79c3 */ /* 0x000ee20000008800 */
[----:B------:R-:W-:Y:S01]  /*3320*/  UMOV UR4, 0x400 ;  /* 0x0000040000047882 */ /* 0x000fe20000000000 */
[----:B------:R-:W-:-:S06]  /*3330*/  NOP ;  /* 0x0000000000007918 */ /* 0x000fcc0000000000 */
[----:B------:R-:W-:Y:S06]  /*3340*/  BAR.ARV 0x6, 0xa0 ;  /* 0x0182800000007b1d */ /* 0x000fec0000002000 */
[----:B------:R-:W4:Y:S01]  /*3350*/  LDCU UR14, c[0x0][0x38c] ;  /* 0x00007180ff0e77ac */ /* 0x000f220008000800 */
[----:B------:R-:W-:Y:S01]  /*3360*/  LOP3.LUT R0, R0, 0xffff, RZ, 0xc0, !PT ;  /* 0x0000ffff00007812 */ /* 0x000fe200078ec0ff */
[----:B------:R-:W-:Y:S01]  /*3370*/  IMAD.MOV.U32 R11, RZ, RZ, 0x1 ;  /* 0x00000001ff0b7424 */ /* 0x000fe200078e00ff */
[----:B------:R-:W-:Y:S01]  /*3380*/  CS2R R8, SRZ ;  /* 0x0000000000087805 */ /* 0x000fe2000001ff00 */
[----:B------:R-:W-:Y:S01]  /*3390*/  IMAD.MOV.U32 R10, RZ, RZ, RZ ;  /* 0x000000ffff0a7224 */ /* 0x000fe200078e00ff */
[----:B------:R-:W-:Y:S01]  /*33a0*/  R2UR UR17, R0 ;  /* 0x00000000001172ca */ /* 0x000fe200000e0000 */
[----:B------:R-:W-:Y:S01]  /*33b0*/  UMOV UR28, URZ ;  /* 0x000000ff001c7c82 */ /* 0x000fe20008000000 */
[----:B------:R-:W-:Y:S01]  /*33c0*/  UMOV UR27, URZ ;  /* 0x000000ff001b7c82 */ /* 0x000fe20008000000 */
[----:B---3--:R-:W-:Y:S01]  /*33d0*/  ULEA UR13, UR13, UR4, 0x18 ;  /* 0x000000040d0d7291 */ /* 0x008fe2000f8ec0ff */
[----:B------:R-:W3:Y:S03]  /*33e0*/  LDCU UR4, c[0x0][0x38c] ;  /* 0x00007180ff0477ac */ /* 0x000ee60008000800 */
[----:B------:R-:W-:-:S02]  /*33f0*/  UIADD3 UR19, UPT, UPT, UR13, 0x8400, URZ ;  /* 0x000084000d137890 */ /* 0x000fc4000fffe0ff */
[----:B------:R-:W-:-:S03]  /*3400*/  UIADD3 UR20, UPT, UPT, UR13, 0x1c400, URZ ;  /* 0x0001c4000d147890 */ /* 0x000fc6000fffe0ff */
[----:B-1----:R-:W1:Y:S01]  /*3410*/  LDS R2, [UR13+0x130] ;  /* 0x0001300dff027984 */ /* 0x002e620008000800 */
[----:B------:R-:W-:Y:S02]  /*3420*/  UIADD3 UR21, UPT, UPT, UR13, 0x30400, URZ ;  /* 0x000304000d157890 */ /* 0x000fe4000fffe0ff */
[----:B------:R-:W-:Y:S02]  /*3430*/  UIADD3 UR22, UPT, UPT, UR13, 0x30e00, URZ ;  /* 0x00030e000d167890 */ /* 0x000fe4000fffe0ff */
[----:B------:R-:W-:Y:S02]  /*3440*/  USHF.R.U32.HI UR19, URZ, 0x4, UR19 ;  /* 0x00000004ff137899 */ /* 0x000fe40008011613 */
[----:B------:R-:W-:Y:S02]  /*3450*/  USHF.R.U32.HI UR20, URZ, 0x4, UR20 ;  /* 0x00000004ff147899 */ /* 0x000fe40008011614 */
[----:B------:R-:W-:Y:S02]  /*3460*/  USHF.R.U32.HI UR21, URZ, 0x4, UR21 ;  /* 0x00000004ff157899 */ /* 0x000fe40008011615 */
[----:B---3--:R-:W-:-:S02]  /*3470*/  UIADD3 UR4, UPT, UPT, UR4, 0x7f, URZ ;  /* 0x0000007f04047890 */ /* 0x008fc4000fffe0ff */
[----:B------:R-:W-:Y:S02]  /*3480*/  USHF.R.U32.HI UR22, URZ, 0x4, UR22 ;  /* 0x00000004ff167899 */ /* 0x000fe40008011616 */
[----:B------:R-:W-:Y:S02]  /*3490*/  USHF.R.S32.HI UR12, URZ, 0x1f, UR4 ;  /* 0x0000001fff0c7899 */ /* 0x000fe40008011404 */
[----:B------:R-:W-:Y:S02]  /*34a0*/  ULOP3.LUT UR19, UR19, 0x3fff, URZ, 0xc0, !UPT ;  /* 0x00003fff13137892 */ /* 0x000fe4000f8ec0ff */
[----:B------:R-:W-:Y:S02]  /*34b0*/  ULEA.HI UR12, UR12, UR4, URZ, 0x7 ;  /* 0x000000040c0c7291 */ /* 0x000fe4000f8f38ff */
[----:B------:R-:W-:Y:S02]  /*34c0*/  ULOP3.LUT UR20, UR20, 0x3fff, URZ, 0xc0, !UPT ;  /* 0x00003fff14147892 */ /* 0x000fe4000f8ec0ff */
[----:B------:R-:W-:-:S02]  /*34d0*/  USHF.R.S32.HI UR12, URZ, 0x7, UR12 ;  /* 0x00000007ff0c7899 */ /* 0x000fc4000801140c */
[----:B------:R-:W-:Y:S02]  /*34e0*/  ULOP3.LUT UR21, UR21, 0x3fff, URZ, 0xc0, !UPT ;  /* 0x00003fff15157892 */ /* 0x000fe4000f8ec0ff */
[----:B------:R-:W-:Y:S02]  /*34f0*/  UISETP.LT.AND UP0, UPT, UR12, 0x1, UPT ;  /* 0x000000010c00788c */ /* 0x000fe4000bf01270 */
[----:B------:R-:W-:Y:S02]  /*3500*/  ULOP3.LUT UR22, UR22, 0x3fff, URZ, 0xc0, !UPT ;  /* 0x00003fff16167892 */ /* 0x000fe4000f8ec0ff */
[----:B------:R-:W-:Y:S02]  /*3510*/  USEL UR18, UR12, 0x1, !UP0 ;  /* 0x000000010c127887 */ /* 0x000fe4000c000000 */
[----:B------:R-:W-:Y:S02]  /*3520*/  ULOP3.LUT UR19, UR19, 0x10000, URZ, 0xfc, !UPT ;  /* 0x0001000013137892 */ /* 0x000fe4000f8efcff */
[----:B------:R-:W-:-:S02]  /*3530*/  ULOP3.LUT UR20, UR20, 0x10000, URZ, 0xfc, !UPT ;  /* 0x0001000014147892 */ /* 0x000fc4000f8efcff */
[----:B------:R-:W-:Y:S02]  /*3540*/  ULOP3.LUT UR21, UR21, 0x10000, URZ, 0xfc, !UPT ;  /* 0x0001000015157892 */ /* 0x000fe4000f8efcff */
[----:B------:R-:W-:Y:S01]  /*3550*/  ULOP3.LUT UR22, UR22, 0x10000, URZ, 0xfc, !UPT ;  /* 0x0001000016167892 */ /* 0x000fe2000f8efcff */
[----:B-1----:R-:W-:Y:S01]  /*3560*/  R2UR UR29, R2 ;  /* 0x00000000021d72ca */ /* 0x002fe200000e0000 */
[----:B------:R-:W-:Y:S02]  /*3570*/  UIADD3 UR18, UPT, UPT, -UR18, URZ, URZ ;  /* 0x000000ff12127290 */ /* 0x000fe4000fffe1ff */
[----:B----4-:R-:W-:-:S10]  /*3580*/  UISETP.GE.AND UP3, UPT, UR14, 0x1, UPT ;  /* 0x000000010e00788c */ /* 0x010fd4000bf66270 */
[----:B------:R-:W-:Y:S02]  /*3590*/  UIADD3 UR10, UPT, UPT, UR29, 0x100, URZ ;  /* 0x000001001d0a7890 */ /* 0x000fe4000fffe0ff */
[----:B------:R-:W-:Y:S02]  /*35a0*/  UIADD3 UR8, UPT, UPT, UR29, 0x40000100, URZ ;  /* 0x400001001d087890 */ /* 0x000fe4000fffe0ff */
[----:B------:R-:W-:Y:S02]  /*35b0*/  UIADD3 UR6, UPT, UPT, UR29, -0x7fffff00, URZ ;  /* 0x800001001d067890 */ /* 0x000fe4000fffe0ff */
[----:B------:R-:W-:Y:S02]  /*35c0*/  UIADD3 UR4, UPT, UPT, UR29, -0x3fffff00, URZ ;  /* 0xc00001001d047890 */ /* 0x000fe4000fffe0ff */
[----:B------:R-:W-:Y:S02]  /*35d0*/  UIADD3 UR11, UPT, UPT, UR29, 0x104, URZ ;  /* 0x000001041d0b7890 */ /* 0x000fe4000fffe0ff */
[----:B------:R-:W-:-:S02]  /*35e0*/  UIADD3 UR9, UPT, UPT, UR29, 0x40000104, URZ ;  /* 0x400001041d097890 */ /* 0x000fc4000fffe0ff */
[----:B------:R-:W-:Y:S02]  /*35f0*/  UIADD3 UR7, UPT, UPT, UR29, -0x7ffffefc, URZ ;  /* 0x800001041d077890 */ /* 0x000fe4000fffe0ff */
[----:B------:R-:W-:Y:S02]  /*3600*/  UIADD3 UR5, UPT, UPT, UR29, -0x3ffffefc, URZ ;  /* 0xc00001041d057890 */ /* 0x000fe4000fffe0ff */
[----:B------:R-:W-:Y:S02]  /*3610*/  USHF.R.U32.HI UR37, URZ, 0x11, UR10 ;  /* 0x00000011ff257899 */ /* 0x000fe4000801160a */
[----:B------:R-:W-:Y:S02]  /*3620*/  USHF.R.U32.HI UR35, URZ, 0x11, UR8 ;  /* 0x00000011ff237899 */ /* 0x000fe40008011608 */
[----:B------:R-:W-:Y:S02]  /*3630*/  USHF.R.U32.HI UR33, URZ, 0x11, UR6 ;  /* 0x00000011ff217899 */ /* 0x000fe40008011606 */
[----:B------:R-:W-:-:S02]  /*3640*/  USHF.R.U32.HI UR31, URZ, 0x11, UR4 ;  /* 0x00000011ff1f7899 */ /* 0x000fc40008011604 */
[----:B------:R-:W-:Y:S02]  /*3650*/  USHF.R.U32.HI UR36, URZ, 0x1a, UR11 ;  /* 0x0000001aff247899 */ /* 0x000fe4000801160b */
[----:B------:R-:W-:Y:S02]  /*3660*/  USHF.R.U32.HI UR34, URZ, 0x1a, UR9 ;  /* 0x0000001aff227899 */ /* 0x000fe40008011609 */
[----:B------:R-:W-:Y:S02]  /*3670*/  USHF.R.U32.HI UR32, URZ, 0x1a, UR7 ;  /* 0x0000001aff207899 */ /* 0x000fe40008011607 */
[----:B------:R-:W-:Y:S02]  /*3680*/  USHF.R.U32.HI UR30, URZ, 0x1a, UR5 ;  /* 0x0000001aff1e7899 */ /* 0x000fe40008011605 */
[----:B------:R-:W-:Y:S02]  /*3690*/  ULOP3.LUT UR37, UR37, 0x6000, URZ, 0xc0, !UPT ;  /* 0x0000600025257892 */ /* 0x000fe4000f8ec0ff */
[----:B------:R-:W-:-:S02]  /*36a0*/  ULOP3.LUT UR35, UR35, 0x6000, URZ, 0xc0, !UPT ;  /* 0x0000600023237892 */ /* 0x000fc4000f8ec0ff */
[----:B------:R-:W-:Y:S02]  /*36b0*/  ULOP3.LUT UR33, UR33, 0x6000, URZ, 0xc0, !UPT ;  /* 0x0000600021217892 */ /* 0x000fe4000f8ec0ff */
[----:B------:R-:W-:Y:S02]  /*36c0*/  ULOP3.LUT UR31, UR31, 0x6000, URZ, 0xc0, !UPT ;  /* 0x000060001f1f7892 */ /* 0x000fe4000f8ec0ff */
[----:B------:R-:W-:Y:S02]  /*36d0*/  ULOP3.LUT UR36, UR36, 0x30, URZ, 0xc0, !UPT ;  /* 0x0000003024247892 */ /* 0x000fe4000f8ec0ff */
[----:B------:R-:W-:Y:S02]  /*36e0*/  ULOP3.LUT UR34, UR34, 0x30, URZ, 0xc0, !UPT ;  /* 0x0000003022227892 */ /* 0x000fe4000f8ec0ff */
[----:B------:R-:W-:Y:S02]  /*36f0*/  ULOP3.LUT UR32, UR32, 0x30, URZ, 0xc0, !UPT ;  /* 0x0000003020207892 */ /* 0x000fe4000f8ec0ff */
[----:B------:R-:W-:-:S02]  /*3700*/  ULOP3.LUT UR30, UR30, 0x30, URZ, 0xc0, !UPT ;  /* 0x000000301e1e7892 */ /* 0x000fc4000f8ec0ff */
[----:B------:R-:W-:Y:S02]  /*3710*/  ULOP3.LUT UR37, UR37, 0x8a0, URZ, 0xfc, !UPT ;  /* 0x000008a025257892 */ /* 0x000fe4000f8efcff */
[----:B------:R-:W-:Y:S02]  /*3720*/  ULOP3.LUT UR35, UR35, 0x8a0, URZ, 0xfc, !UPT ;  /* 0x000008a023237892 */ /* 0x000fe4000f8efcff */
[----:B------:R-:W-:Y:S02]  /*3730*/  ULOP3.LUT UR33, UR33, 0x8a0, URZ, 0xfc, !UPT ;  /* 0x000008a021217892 */ /* 0x000fe4000f8efcff */
[----:B------:R-:W-:Y:S02]  /*3740*/  ULOP3.LUT UR31, UR31, 0x8a0, URZ, 0xfc, !UPT ;  /* 0x000008a01f1f7892 */ /* 0x000fe4000f8efcff */
[----:B------:R-:W-:Y:S02]  /*3750*/  UPRMT UR37, UR36, 0x5410, UR37 ;  /* 0x0000541024257896 */ /* 0x000fe40008000025 */
[----:B------:R-:W-:-:S02]  /*3760*/  UPRMT UR35, UR34, 0x5410, UR35 ;  /* 0x0000541022237896 */ /* 0x000fc40008000023 */
[----:B------:R-:W-:Y:S02]  /*3770*/  UPRMT UR33, UR32, 0x5410, UR33 ;  /* 0x0000541020217896 */ /* 0x000fe40008000021 */
[----:B------:R-:W-:Y:S01]  /*3780*/  UPRMT UR31, UR30, 0x5410, UR31 ;  /* 0x000054101e1f7896 */ /* 0x000fe2000800001f */
[----:B------:R-:W-:Y:S01]  /*3790*/  UMOV UR36, URZ ;  /* 0x000000ff00247c82 */ /* 0x000fe20008000000 */
[----:B------:R-:W-:Y:S01]  /*37a0*/  UMOV UR34, URZ ;  /* 0x000000ff00227c82 */ /* 0x000fe20008000000 */
[----:B------:R-:W-:Y:S01]  /*37b0*/  UMOV UR32, URZ ;  /* 0x000000ff00207c82 */ /* 0x000fe20008000000 */
[----:B------:R-:W-:-:S08]  /*37c0*/  UMOV UR30, URZ ;  /* 0x000000ff001e7c82 */ /* 0x000fd00008000000 */
.L_x_71:
[----:B------:R-:W-:Y:S02]  /*37d0*/  LEA R0, R10, UR13, 0x3 ;  /* 0x0000000d0a007c11 */ /* 0x000fe4000f8e18ff */
[----:B------:R-:W-:Y:S02]  /*37e0*/  SHF.L.U32 R2, R9, 0x1f, RZ ;  /* 0x0000001f09027819 */ /* 0x000fe400000006ff */
[----:B------:R-:W-:Y:S01]  /*37f0*/  PLOP3.LUT P0, PT, PT, PT, UP3, 0x80, 0x8 ;  /* 0x000000000008781c */ /* 0x000fe20003f0f038 */
[----:B------:R-:W-:Y:S01]  /*3800*/  VIADD R3, R0, 0xb0 ;  /* 0x000000b000037836 */ /* 0x000fe20000000000 */
[----:B-1----:R-:W1:Y:S02]  /*3810*/  SYNCS.PHASECHK.TRANS64.TRYWAIT P1, [R0+URZ+0xa0], R2 ;  /* 0x0000a002000075a7 */ /* 0x002e6400080211ff */
[----:B-1--4-:R-:W-:Y:S09]  /*3820*/  @!P1 BRA `(.L_x_65) ;  /* 0x0000006000209947 */ /* 0x012ff20003800000 */
.L_x_158:
[----:B------:R-:W-:Y:S01]  /*3830*/  LEA R4, R10, UR13, 0x4 ;  /* 0x0000000d0a047c11 */ /* 0x000fe2000f8e20ff */
[----:B------:R-:W-:Y:S01]  /*3840*/  @UP3 ULEA UR14, UR27, UR13, 0x3 ;  /* 0x0000000d1b0e3291 */ /* 0x000fe2000f8e18ff */
[----:B------:R-:W-:Y:S01]  /*3850*/  PLOP3.LUT P2, PT, PT, PT, PT, 0x80, 0x8 ;  /* 0x000000000008781c */ /* 0x000fe20003f4f070 */
[----:B------:R-:W-:Y:S01]  /*3860*/  ULEA UR15, UR28, UR13, 0x3 ;  /* 0x0000000d1c0f7291 */ /* 0x000fe2000f8e18ff */
[----:B------:R-:W-:Y:S01]  /*3870*/  PRMT R3, RZ, 0x654, R3 ;  /* 0x00000654ff037816 */ /* 0x000fe20000000003 */
[----:B------:R-:W-:Y:S01]  /*3880*/  ULEA UR16, UR28, UR29, 0x7 ;  /* 0x0000001d1c107291 */ /* 0x000fe2000f8e38ff */
[----:B------:R-:W3:Y:S01]  /*3890*/  LDS.128 R4, [R4+0x110] ;  /* 0x0001100004047984 */ /* 0x000ee20000000c00 */
[----:B-1----:R-:W-:Y:S02]  /*38a0*/  @P0 SHF.L.U32 R2, R8, 0x1f, RZ ;  /* 0x0000001f08020819 */ /* 0x002fe400000006ff */
[----:B------:R-:W-:Y:S01]  /*38b0*/  SHF.L.U32 R0, R11, 0x1f, RZ ;  /* 0x0000001f0b007819 */ /* 0x000fe200000006ff */
[----:B------:R-:W-:Y:S01]  /*38c0*/  @!PT LDS RZ, [RZ] ;  /* 0x00000000fffff984 */ /* 0x000fe20000000800 */
[----:B------:R-:W-:Y:S01]  /*38d0*/  @!PT LDS RZ, [RZ] ;  /* 0x00000000fffff984 */ /* 0x000fe20000000800 */
[----:B------:R-:W-:Y:S01]  /*38e0*/  @!PT LDS RZ, [RZ] ;  /* 0x00000000fffff984 */ /* 0x000fe20000000800 */
[----:B------:R-:W-:Y:S01]  /*38f0*/  @!PT LDS RZ, [RZ] ;  /* 0x00000000fffff984 */ /* 0x000fe20000000800 */
[----:B------:R1:W-:Y:S06]  /*3900*/  MEMBAR.ALL.CTA ;  /* 0x0000000000007992 */ /* 0x0003ec0000008000 */
[----:B-1----:R-:W1:Y:S02]  /*3910*/  FENCE.VIEW.ASYNC.S ;  /* 0x00000000000073c6 */ /* 0x002e640000000000 */
[----:B-1----:R1:W-:Y:S01]  /*3920*/  SYNCS.ARRIVE.TRANS64.RED.A1T0 RZ, [R3+URZ], RZ ;  /* 0x000000ff03ff79a7 */ /* 0x0023e200081004ff */
[----:B------:R1:W4:Y:S01]  /*3930*/  @P0 SYNCS.PHASECHK.TRANS64.TRYWAIT P2, [UR14], R2 ;  /* 0x00000002ff0005a7 */ /* 0x000322000804110e */
[----:B---3--:R-:W-:Y:S01]  /*3940*/  LOP3.LUT P1, RZ, R6, 0x1, RZ, 0xc0, !PT ;  /* 0x0000000106ff7812 */ /* 0x008fe2000782c0ff */
[----:B------:R-:W3:Y:S02]  /*3950*/  SYNCS.PHASECHK.TRANS64.TRYWAIT P0, [UR15+0xd0], R0 ;  /* 0x0000d000ff0075a7 */ /* 0x000ee4000800110f */
[----:B-1-34-:R-:W-:Y:S10]  /*3960*/  @!P0 BRA `(.L_x_66) ;  /* 0x0000005c00e48947 */ /* 0x01aff40003800000 */
.L_x_160:
[----:B------:R-:W-:Y:S01]  /*3970*/  IADD3 R10, PT, PT, R10, 0x1, RZ ;  /* 0x000000010a0a7810 */ /* 0x000fe20007ffe0ff */
[----:B------:R-:W-:Y:S06]  /*3980*/  BRA.U !UP3, `(.L_x_67) ;  /* 0x000000010bdc7547 */ /* 0x000fec000b800000 */
[----:B------:R-:W-:Y:S01]  /*3990*/  UMOV UR26, URZ ;  /* 0x000000ff001a7c82 */ /* 0x000fe20008000000 */
[----:B------:R-:W-:Y:S01]  /*39a0*/  UMOV UR25, UR18 ;  /* 0x0000001200197c82 */ /* 0x000fe20008000000 */
[----:B------:R-:W-:Y:S01]  /*39b0*/  UMOV UR24, UR12 ;  /* 0x0000000c00187c82 */ /* 0x000fe20008000000 */
[----:B------:R-:W-:-:S05]  /*39c0*/  UMOV UR23, UR27 ;  /* 0x0000001b00177c82 */ /* 0x000fca0008000000 */
.L_x_70:
[----:B------:R-:W-:Y:S02]  /*39d0*/  UIADD3 UR25, UPT, UPT, UR25, 0x1, URZ ;  /* 0x0000000119197890 */ /* 0x000fe4000fffe0ff */
[----:B---3--:R-:W-:Y:S02]  /*39e0*/  ULEA UR14, UR23, UR13, 0x3 ;  /* 0x0000000d170e7291 */ /* 0x008fe4000f8e18ff */
[----:B------:R-:W-:Y:S01]  /*39f0*/  UISETP.NE.AND UP0, UPT, UR25, URZ, UPT ;  /* 0x000000ff1900728c */ /* 0x000fe2000bf05270 */
[----:B----4-:R-:W-:Y:S10]  /*3a00*/  @P2 BRA `(.L_x_68) ;  /* 0x00000000000c2947 */ /* 0x010ff40003800000 */
[----:B-1----:R-:W-:Y:S04]  /*3a10*/  SHF.L.U32 R2, R8, 0x1f, RZ ;  /* 0x0000001f08027819 */ /* 0x002fe800000006ff */
[----:B------:R-:W1:Y:S02]  /*3a20*/  SYNCS.PHASECHK.TRANS64.TRYWAIT P0, [UR14], R2 ;  /* 0x00000002ff0075a7 */ /* 0x000e64000800110e */
[----:B-1----:R-:W-:Y:S05]  /*3a30*/  @!P0 BRA `(.L_x_69) ;  /* 0x0000005c00c88947 */ /* 0x002fea0003800000 */
.L_x_68:
[----:B------:R-:W-:Y:S01]  /*3a40*/  UISETP.NE.AND UP1, UPT, UR24, 0x1, UPT ;  /* 0x000000011800788c */ /* 0x000fe2000bf25270 */
[----:B------:R-:W-:Y:S01]  /*3a50*/  PLOP3.LUT P2, PT, PT, PT, PT, 0x80, 0x8 ;  /* 0x000000000008781c */ /* 0x000fe20003f4f070 */
[----:B------:R-:W-:Y:S02]  /*3a60*/  UIADD3 UR27, UPT, UPT, UR23, 0x1, URZ ;  /* 0x00000001171b7890 */ /* 0x000fe4000fffe0ff */
[----:B------:R-:W-:Y:S02]  /*3a70*/  ULEA UR40, UR23, UR20, 0xa ;  /* 0x0000001417287291 */ /* 0x000fe4000f8e50ff */
[----:B------:R-:W-:Y:S01]  /*3a80*/  UISETP.NE.AND UP2, UPT, UR27, 0x5, UPT ;  /* 0x000000051b00788c */ /* 0x000fe2000bf45270 */
[----:B------:R-:W-:Y:S01]  /*3a90*/  PLOP3.LUT P0, PT, PT, PT, UP1, 0x80, 0x8 ;  /* 0x000000000008781c */ /* 0x000fe20003f0f018 */
[----:B------:R-:W-:Y:S02]  /*3aa0*/  ULEA UR42, UR23, UR21, 0x5 ;  /* 0x00000015172a7291 */ /* 0x000fe4000f8e28ff */
[----:B------:R-:W-:Y:S02]  /*3ab0*/  USEL UR39, URZ, 0x1, UP2 ;  /* 0x00000001ff277887 */ /* 0x000fe40009000000 */
[----:B------:R-:W-:Y:S02]  /*3ac0*/  USEL UR27, UR27, URZ, UP2 ;  /* 0x000000ff1b1b7287 */ /* 0x000fe40009000000 */
[----:B------:R-:W-:Y:S02]  /*3ad0*/  ULEA UR44, UR23, UR22, 0x5 ;  /* 0x00000016172c7291 */ /* 0x000fe4000f8e28ff */
[----:B------:R-:W-:Y:S01]  /*3ae0*/  @UP1 ULEA UR38, UR27, UR13, 0x3 ;  /* 0x0000000d1b261291 */ /* 0x000fe2000f8e18ff */
[----:B------:R-:W-:Y:S01]  /*3af0*/  LOP3.LUT R8, R8, UR39, RZ, 0x3c, !PT ;  /* 0x0000002708087c12 */ /* 0x000fe2000f8e3cff */
[----:B------:R-:W-:Y:S02]  /*3b00*/  UISETP.NE.U32.AND UP1, UPT, UR26, URZ, UPT ;  /* 0x000000ff1a00728c */ /* 0x000fe4000bf25070 */
[----:B------:R-:W-:Y:S01]  /*3b10*/  UIADD3 UR56, UPT, UPT, UR40, 0x2, URZ ;  /* 0x0000000228387890 */ /* 0x000fe2000fffe0ff */
[----:B-1----:R-:W-:Y:S01]  /*3b20*/  @P0 SHF.L.U32 R0, R8, 0x1f, RZ ;  /* 0x0000001f08000819 */ /* 0x002fe200000006ff */
[----:B------:R-:W-:Y:S02]  /*3b30*/  UIADD3 UR52, UPT, UPT, UR40, 0x4, URZ ;  /* 0x0000000428347890 */ /* 0x000fe4000fffe0ff */
[----:B------:R-:W-:Y:S01]  /*3b40*/  UIADD3 UR48, UPT, UPT, UR40, 0x6, URZ ;  /* 0x0000000628307890 */ /* 0x000fe2000fffe0ff */
[----:B------:R3:W4:Y:S01]  /*3b50*/  @P0 SYNCS.PHASECHK.TRANS64.TRYWAIT P2, [UR38], R0 ;  /* 0x00000000ff0005a7 */ /* 0x0007220008041126 */
[----:B------:R-:W-:Y:S02]  /*3b60*/  ULEA UR38, UR23, UR19, 0xa ;  /* 0x0000001317267291 */ /* 0x000fe4000f8e50ff */
[----:B------:R-:W-:Y:S02]  /*3b70*/  UIADD3 UR14, UPT, UPT, UR14, 0x28, URZ ;  /* 0x000000280e0e7890 */ /* 0x000fe4000fffe0ff */
[----:B------:R-:W-:Y:S02]  /*3b80*/  UIADD3 UR54, UPT, UPT, UR38, 0x2, URZ ;  /* 0x0000000226367890 */ /* 0x000fe4000fffe0ff */
[----:B------:R-:W-:Y:S02]  /*3b90*/  UIADD3 UR50, UPT, UPT, UR38, 0x4, URZ ;  /* 0x0000000426327890 */ /* 0x000fe4000fffe0ff */
[----:B------:R-:W-:Y:S02]  /*3ba0*/  UIADD3 UR46, UPT, UPT, UR38, 0x6, URZ ;  /* 0x00000006262e7890 */ /* 0x000fe4000fffe0ff */
[----:B------:R-:W-:Y:S01]  /*3bb0*/  UIADD3 UR24, UPT, UPT, UR24, -0x1, URZ ;  /* 0xffffffff18187890 */ /* 0x000fe2000fffe0ff */
[----:B------:R-:W-:Y:S01]  /*3bc0*/  UMOV UR43, 0x4008 ;  /* 0x00004008002b7882 */ /* 0x000fe20000000000 */
[----:B------:R-:W-:Y:S01]  /*3bd0*/  UMOV UR45, 0x4008 ;  /* 0x00004008002d7882 */ /* 0x000fe20000000000 */
[----:B------:R3:W-:Y:S01]  /*3be0*/  UTCCP.T.S.4x32dp128bit tmem[UR29+0x100], gdesc[UR42] ;  /* 0x0001002a1d0079e7 */ /* 0x0007e20009100000 */
[----:B------:R3:W-:Y:S01]  /*3bf0*/  UTCCP.T.S.4x32dp128bit tmem[UR29+0x104], gdesc[UR44] ;  /* 0x0001042c1d0079e7 */ /* 0x0007e20009100000 */
[----:B------:R-:W-:Y:S01]  /*3c00*/  UMOV UR41, 0x40004040 ;  /* 0x4000404000297882 */ /* 0x000fe20000000000 */
[----:B------:R-:W-:Y:S01]  /*3c10*/  UMOV UR39, 0x40004040 ;  /* 0x4000404000277882 */ /* 0x000fe20000000000 */
[----:B------:R-:W-:Y:S01]  /*3c20*/  UMOV UR57, 0x40004040 ;  /* 0x4000404000397882 */ /* 0x000fe20000000000 */
[----:B------:R3:W-:Y:S01]  /*3c30*/  UTCQMMA gdesc[UR38], gdesc[UR40], tmem[UR16], tmem[UR36], idesc[UR37], tmem[UR10], UP1 ;  /* 0x000a242826007dea */ /* 0x0007e20008800310 */
[----:B------:R-:W-:Y:S01]  /*3c40*/  UMOV UR55, 0x40004040 ;  /* 0x4000404000377882 */ /* 0x000fe20000000000 */
[----:B------:R-:W-:Y:S01]  /*3c50*/  UMOV UR53, 0x40004040 ;  /* 0x4000404000357882 */ /* 0x000fe20000000000 */
[----:B------:R3:W-:Y:S01]  /*3c60*/  UTCQMMA gdesc[UR54], gdesc[UR56], tmem[UR16], tmem[UR34], idesc[UR35], tmem[UR8], UPT ;  /* 0x0008223836007dea */ /* 0x0007e2000b800310 */
[----:B------:R-:W-:Y:S01]  /*3c70*/  UMOV UR51, 0x40004040 ;  /* 0x4000404000337882 */ /* 0x000fe20000000000 */
[----:B------:R-:W-:Y:S01]  /*3c80*/  UMOV UR49, 0x40004040 ;  /* 0x4000404000317882 */ /* 0x000fe20000000000 */
[----:B------:R3:W-:Y:S01]  /*3c90*/  UTCQMMA gdesc[UR50], gdesc[UR52], tmem[UR16], tmem[UR32], idesc[UR33], tmem[UR6], UPT ;  /* 0x0006203432007dea */ /* 0x0007e2000b800310 */
[----:B------:R-:W-:Y:S01]  /*3ca0*/  UMOV UR47, 0x40004040 ;  /* 0x40004040002f7882 */ /* 0x000fe20000000000 */
[----:B------:R-:W-:Y:S01]  /*3cb0*/  UMOV UR26, 0x1 ;  /* 0x00000001001a7882 */ /* 0x000fe20000000000 */
[----:B------:R3:W-:Y:S01]  /*3cc0*/  UTCQMMA gdesc[UR46], gdesc[UR48], tmem[UR16], tmem[UR30], idesc[UR31], tmem[UR4], UPT ;  /* 0x00041e302e007dea */ /* 0x0007e2000b800310 */
[----:B------:R3:W-:Y:S01]  /*3cd0*/  UTCBAR.MULTICAST [UR14], URZ, UR17 ;  /* 0x000000ff0e0073e9 */ /* 0x0007e20008000811 */
[----:B------:R-:W-:Y:S01]  /*3ce0*/  UMOV UR23, UR27 ;  /* 0x0000001b00177c82 */ /* 0x000fe20008000000 */
[----:B------:R-:W-:Y:S05]  /*3cf0*/  BRA.U UP0, `(.L_x_70) ;  /* 0xfffffffd00347547 */ /* 0x000fea000b83ffff */
.L_x_67:
[----:B------:R-:W-:Y:S01]  /*3d00*/  UIADD3 UR28, UPT, UPT, UR28, 0x1, URZ ;  /* 0x000000011c1c7890 */ /* 0x000fe2000fffe0ff */
[C---:B------:R-:W-:Y:S01]  /*3d10*/  ISETP.NE.AND P0, PT, R10.reuse, 0x2, PT ;  /* 0x000000020a00780c */ /* 0x040fe20003f05270 */
[----:B------:R-:W-:Y:S02]  /*3d20*/  UIADD3 UR15, UPT, UPT, UR15, 0xc0, URZ ;  /* 0x000000c00f0f7890 */ /* 0x000fe4000fffe0ff */
[----:B------:R-:W-:Y:S01]  /*3d30*/  UISETP.NE.AND UP0, UPT, UR28, 0x2, UPT ;  /* 0x000000021c00788c */ /* 0x000fe2000bf05270 */
[----:B-1-3--:R-:W-:Y:S02]  /*3d40*/  SEL R0, RZ, 0x1, P0 ;  /* 0x00000001ff007807 */ /* 0x00afe40000000000 */
[----:B------:R-:W-:Y:S01]  /*3d50*/  SEL R10, R10, RZ, P0 ;  /* 0x000000ff0a0a7207 */ /* 0x000fe20000000000 */
[----:B------:R-:W-:Y:S01]  /*3d60*/  USEL UR14, URZ, 0x1, UP0 ;  /* 0x00000001ff0e7887 */ /* 0x000fe20008000000 */
[----:B------:R-:W-:Y:S01]  /*3d70*/  LOP3.LUT R9, R9, R0, RZ, 0x3c, !PT ;  /* 0x0000000009097212 */ /* 0x000fe200078e3cff */
[----:B------:R-:W-:Y:S01]  /*3d80*/  USEL UR28, UR28, URZ, UP0 ;  /* 0x000000ff1c1c7287 */ /* 0x000fe20008000000 */
[----:B------:R1:W-:Y:S03]  /*3d90*/  UTCBAR [UR15], URZ ;  /* 0x000000ff0f0073e9 */ /* 0x0003e600080000ff */
[----:B------:R-:W-:Y:S01]  /*3da0*/  LOP3.LUT R11, R11, UR14, RZ, 0x3c, !PT ;  /* 0x0000000e0b0b7c12 */ /* 0x000fe2000f8e3cff */
[----:B------:R-:W-:Y:S07]  /*3db0*/  @P1 BRA `(.L_x_71) ;  /* 0xfffffff800841947 */ /* 0x000fee000383ffff */
[----:B------:R-:W3:Y:S01]  /*3dc0*/  S2UR UR4, SR_CgaCtaId ;  /* 0x00000000000479c3 */ /* 0x000ee20000008800 */
[----:B------:R-:W-:Y:S01]  /*3dd0*/  ELECT P0, URZ, PT ;  /* 0x0000000000ff782f */ /* 0x000fe20003800000 */
[----:B------:R-:W-:Y:S01]  /*3de0*/  IMAD.MOV.U32 R0, RZ, RZ, 0x1 ;  /* 0x00000001ff007424 */ /* 0x000fe200078e00ff */
[----:B------:R-:W-:Y:S01]  /*3df0*/  UIADD3 UR13, UPT, UPT, UR13, 0xd0, URZ ;  /* 0x000000d00d0d7890 */ /* 0x000fe2000fffe0ff */
[----:B------:R-:W-:Y:S01]  /*3e00*/  SHF.L.U32 R2, R11, 0x1f, RZ ;  /* 0x0000001f0b027819 */ /* 0x000fe200000006ff */
[----:B------:R-:W-:-:S03]  /*3e10*/  UMOV UR5, 0x40 ;  /* 0x0000004000057882 */ /* 0x000fc60000000000 */
[----:B------:R-:W-:Y:S01]  /*3e20*/  UVIRTCOUNT.DEALLOC.SMPOOL 0x80 ;  /* 0x000000800000784c */ /* 0x000fe20000000000 */
[----:B---3--:R-:W-:Y:S02]  /*3e30*/  ULEA UR4, UR4, UR5, 0x18 ;  /* 0x0000000504047291 */ /* 0x008fe4000f8ec0ff */
[----:B------:R-:W-:-:S07]  /*3e40*/  ULEA UR5, UR28, UR13, 0x3 ;  /* 0x0000000d1c057291 */ /* 0x000fce000f8e18ff */
[----:B------:R3:W-:Y:S02]  /*3e50*/  @P0 STS.U8 [UR4+0x1c], R0 ;  /* 0x00001c00ff000988 */ /* 0x0007e40008000004 */
[----:B------:R-:W2:Y:S02]  /*3e60*/  SYNCS.PHASECHK.TRANS64.TRYWAIT P0, [UR5], R2 ;  /* 0x00000002ff0075a7 */ /* 0x000ea40008001105 */
[----:B--23--:R-:W-:Y:S05]  /*3e70*/  @!P0 BRA `(.L_x_72) ;  /* 0x0000005800d08947 */ /* 0x00cfea0003800000 */
.L_x_163:
[----:B------:R-:W-:-:S04]  /*3e80*/  UIADD3 UR6, UPT, UPT, UR28, 0x1, URZ ;  /* 0x000000011c067890 */ /* 0x000fc8000fffe0ff */
[----:B------:R-:W-:-:S04]  /*3e90*/  UISETP.NE.AND UP0, UPT, UR6, 0x2, UPT ;  /* 0x000000020600788c */ /* 0x000fc8000bf05270 */
[----:B------:R-:W-:Y:S02]  /*3ea0*/  USEL UR5, URZ, 0x1, UP0 ;  /* 0x00000001ff057887 */ /* 0x000fe40008000000 */
[----:B------:R-:W-:-:S04]  /*3eb0*/  USEL UR6, UR6, URZ, UP0 ;  /* 0x000000ff06067287 */ /* 0x000fc80008000000 */
[----:B------:R-:W-:Y:S01]  /*3ec0*/  ULEA UR6, UR6, UR13, 0x3 ;  /* 0x0000000d06067291 */ /* 0x000fe2000f8e18ff */
[----:B--2---:R-:W-:-:S04]  /*3ed0*/  LOP3.LUT R2, R11, UR5, RZ, 0x3c, !PT ;  /* 0x000000050b027c12 */ /* 0x004fc8000f8e3cff */
[----:B------:R-:W-:-:S04]  /*3ee0*/  SHF.L.U32 R2, R2, 0x1f, RZ ;  /* 0x0000001f02027819 */ /* 0x000fc800000006ff */
[----:B------:R-:W2:Y:S02]  /*3ef0*/  SYNCS.PHASECHK.TRANS64.TRYWAIT P0, [UR6], R2 ;  /* 0x00000002ff0075a7 */ /* 0x000ea40008001106 */
[----:B--2---:R-:W-:Y:S05]  /*3f00*/  @!P0 BRA `(.L_x_73) ;  /* 0x0000005800c48947 */ /* 0x004fea0003800000 */
.L_x_165:
[----:B------:R-:W-:Y:S01]  /*3f10*/  NOP ;  /* 0x0000000000007918 */ /* 0x000fe20000000000 */
[----:B--2---:R-:W2:Y:S01]  /*3f20*/  LDS R0, [UR4+0x14] ;  /* 0x00001404ff007984 */ /* 0x004ea20008000800 */
[----:B------:R-:W-:Y:S01]  /*3f30*/  ULOP3.LUT UR6, UR29, 0xffff, URZ, 0xc0, !UPT ;  /* 0x0000ffff1d067892 */ /* 0x000fe2000f8ec0ff */
[----:B------:R-:W-:Y:S01]  /*3f40*/  UMOV UR8, 0xffff ;  /* 0x0000ffff00087882 */ /* 0x000fe20000000000 */
[----:B------:R-:W-:Y:S02]  /*3f50*/  UMOV UR5, 0x1 ;  /* 0x0000000100057882 */ /* 0x000fe40000000000 */
[----:B------:R-:W-:-:S04]  /*3f60*/  USHF.R.U32.HI UR6, URZ, 0x5, UR6 ;  /* 0x00000005ff067899 */ /* 0x000fc80008011606 */
[----:B------:R-:W-:Y:S02]  /*3f70*/  USHF.L.U32 UR8, UR8, UR6, URZ ;  /* 0x0000000608087299 */ /* 0x000fe400080006ff */
[----:B------:R-:W-:-:S04]  /*3f80*/  USHF.L.U32 UR5, UR5, UR6, URZ ;  /* 0x0000000605057299 */ /* 0x000fc800080006ff */
[----:B--2---:R-:W-:-:S04]  /*3f90*/  LOP3.LUT R0, R0, UR8, RZ, 0xc0, !PT ;  /* 0x0000000800007c12 */ /* 0x004fc8000f8ec0ff */
[----:B------:R-:W-:-:S13]  /*3fa0*/  ISETP.NE.AND P0, PT, R0, UR8, PT ;  /* 0x0000000800007c0c */ /* 0x000fda000bf05270 */
[----:B------:R-:W-:Y:S05]  /*3fb0*/  @P0 BRA `(.L_x_74) ;  /* 0x0000000000580947 */ /* 0x000fea0003800000 */
[----:B------:R-:W2:Y:S02]  /*3fc0*/  LDS R0, [UR4+0x18] ;  /* 0x00001804ff007984 */ /* 0x000ea40008000800 */
[----:B--2---:R-:W-:-:S04]  /*3fd0*/  LOP3.LUT R0, R0, UR5, RZ, 0xc0, !PT ;  /* 0x0000000500007c12 */ /* 0x004fc8000f8ec0ff */
[----:B------:R-:W-:-:S13]  /*3fe0*/  ISETP.NE.AND P0, PT, R0, UR5, PT ;  /* 0x0000000500007c0c */ /* 0x000fda000bf05270 */
[----:B------:R-:W-:Y:S05]  /*3ff0*/  @P0 BRA `(.L_x_75) ;  /* 0x00000000003c0947 */ /* 0x000fea0003800000 */
[----:B------:R-:W2:Y:S01]  /*4000*/  S2R R2, SR_LANEID ;  /* 0x0000000000027919 */ /* 0x000ea20000000000 */
[----:B------:R-:W-:Y:S01]  /*4010*/  ULOP3.LUT UR8, URZ, UR8, URZ, 0x33, !UPT ;  /* 0x00000008ff087292 */ /* 0x000fe2000f8e33ff */
[----:B------:R-:W-:Y:S02]  /*4020*/  VOTEU.ANY UR7, UPT, PT ;  /* 0x0000000000077886 */ /* 0x000fe400038e0100 */
[----:B------:R-:W-:-:S03]  /*4030*/  UFLO.U32 UR7, UR7 ;  /* 0x00000007000772bd */ /* 0x000fc600080e0000 */
[----:B------:R-:W-:-:S04]  /*4040*/  IMAD.U32 R0, RZ, RZ, UR8 ;  /* 0x00000008ff007e24 */ /* 0x000fc8000f8e00ff */
[----:B------:R3:W1:Y:S02]  /*4050*/  REDUX UR6, R0 ;  /* 0x00000000000673c4 */ /* 0x0006640000000000 */
[----:B------:R1:W-:Y:S01]  /*4060*/  UTCATOMSWS.AND URZ, UR8 ;  /* 0x0000000800ff79e3 */ /* 0x0003e20008000000 */
[----:B--2---:R-:W-:Y:S02]  /*4070*/  ISETP.EQ.U32.AND P0, PT, R2, UR7, PT ;  /* 0x0000000702007c0c */ /* 0x004fe4000bf02070 */
[----:B---3--:R-:W-:Y:S02]  /*4080*/  LOP3.LUT R0, RZ, UR5, RZ, 0x33, !PT ;  /* 0x00000005ff007c12 */ /* 0x008fe4000f8e33ff */
[----:B-1----:R-:W-:Y:S02]  /*4090*/  MOV R2, UR6 ;  /* 0x0000000600027c02 */ /* 0x002fe40008000f00 */
[----:B------:R-:W1:Y:S07]  /*40a0*/  REDUX UR5, R0 ;  /* 0x00000000000573c4 */ /* 0x000e6e0000000000 */
[----:B------:R2:W-:Y:S01]  /*40b0*/  @P0 ATOMS.AND RZ, [UR4+0x14], R2 ;  /* 0x00001402ffff098c */ /* 0x0005e2000a800004 */
[----:B-1----:R-:W-:-:S05]  /*40c0*/  IMAD.U32 R0, RZ, RZ, UR5 ;  /* 0x00000005ff007e24 */ /* 0x002fca000f8e00ff */
[----:B------:R2:W-:Y:S01]  /*40d0*/  @P0 ATOMS.AND RZ, [UR4+0x18], R0 ;  /* 0x00001800ffff098c */ /* 0x0005e2000a800004 */
[----:B------:R-:W-:Y:S05]  /*40e0*/  BRA `(.L_x_76) ;  /* 0x0000000000147947 */ /* 0x000fea0003800000 */
.L_x_75:
[----:B------:R-:W-:Y:S02]  /*40f0*/  MOV R2, 0x4110 ;  /* 0x0000411000027802 */ /* 0x000fe40000000f00 */
[----:B-1--45:R-:W-:Y:S05]  /*4100*/  CALL.REL.NOINC `($__internal_0_$__cuda_sm10x_tcgen05_guardrail_trap_col_being_dealloced_not_returned_by_alloc) ;  /* 0x0000005c00ac7944 */ /* 0x032fea0003c00000 */
[----:B------:R-:W-:Y:S05]  /*4110*/  BRA `(.L_x_76) ;  /* 0x0000000000087947 */ /* 0x000fea0003800000 */
.L_x_74:
[----:B------:R-:W-:Y:S02]  /*4120*/  MOV R2, 0x4140 ;  /* 0x0000414000027802 */ /* 0x000fe40000000f00 */
[----:B-1--45:R-:W-:Y:S05]  /*4130*/  CALL.REL.NOINC `($__internal_2_$__cuda_sm10x_tcgen05_guardrail_trap_unallocated_columns_being_dealloced) ;  /* 0x0000005c00b87944 */ /* 0x032fea0003c00000 */
.L_x_76:
[----:B------:R-:W-:Y:S01]  /*4140*/  NOP ;  /* 0x0000000000007918 */ /* 0x000fe20000000000 */
[----:B------:R-:W-:Y:S05]  /*4150*/  EXIT ;  /* 0x000000000000794d */ /* 0x000fea0003800000 */
.L_x_60:
[----:B------:R-:W-:-:S09]  /*4160*/  UISETP.NE.OR UP5, UPT, UR10, 0x3, !UP5 ;  /* 0x000000030a00788c */ /* 0x000fd2000efa5670 */
[----:B------:R-:W-:Y:S05]  /*4170*/  BRA.U UP5, `(.L_x_77) ;  /* 0x0000000d05f87547 */ /* 0x000fea000b800000 */
[----:B------:R-:W1:Y:S01]  /*4180*/  LDC R0, c[0x0][0xf30] ;  /* 0x0003cc00ff007b82 */ /* 0x000e620000000800 */
[----:B------:R-:W-:Y:S01]  /*4190*/  UMOV UR4, 0x400 ;  /* 0x0000040000047882 */ /* 0x000fe20000000000 */
[----:B------:R-:W-:Y:S01]  /*41a0*/  IMAD.MOV.U32 R32, RZ, RZ, 0x1 ;  /* 0x00000001ff207424 */ /* 0x000fe200078e00ff */
[----:B------:R-:W-:Y:S01]  /*41b0*/  ULEA UR4, UR45, UR4, 0x18 ;  /* 0x000000042d047291 */ /* 0x000fe2000f8ec0ff */
[----:B------:R-:W-:Y:S01]  /*41c0*/  CS2R R30, SRZ ;  /* 0x00000000001e7805 */ /* 0x000fe2000001ff00 */
[----:B------:R-:W-:Y:S01]  /*41d0*/  IMAD.MOV.U32 R27, RZ, RZ, 0x2000 ;  /* 0x00002000ff1b7424 */ /* 0x000fe200078e00ff */
[----:B------:R-:W-:Y:S02]  /*41e0*/  UPLOP3.LUT UP0, UPT, UPT, UPT, UPT, 0x40, 0x4 ;  /* 0x000000000004789c */ /* 0x000fe40003f0e870 */
[----:B------:R-:W3:Y:S01]  /*41f0*/  LDC R26, c[0x0][0x370] ;  /* 0x0000dc00ff1a7b82 */ /* 0x000ee20000000800 */
[----:B------:R-:W-:Y:S02]  /*4200*/  UIADD3 UR5, UPT, UPT, UR4, 0x68, URZ ;  /* 0x0000006804057890 */ /* 0x000fe4000fffe0ff */
[----:B------:R-:W-:-:S02]  /*4210*/  UIADD3 UR33, UPT, UPT, UR4, 0x50, URZ ;  /* 0x0000005004217890 */ /* 0x000fc4000fffe0ff */
[----:B------:R-:W-:Y:S02]  /*4220*/  UIADD3 UR25, UPT, UPT, UR4, 0x58, URZ ;  /* 0x0000005804197890 */ /* 0x000fe4000fffe0ff */
[----:B------:R-:W-:Y:S01]  /*4230*/  UIADD3 UR9, UPT, UPT, UR4, 0x60, URZ ;  /* 0x0000006004097890 */ /* 0x000fe2000fffe0ff */
[----:B------:R-:W4:Y:S01]  /*4240*/  LDC R3, c[0x0][0xf0c] ;  /* 0x0003c300ff037b82 */ /* 0x000f220000000800 */
[----:B------:R-:W-:-:S07]  /*4250*/  UPRMT UR5, UR45, 0x654, UR5 ;  /* 0x000006542d057896 */ /* 0x000fce0008000005 */
[----:B------:R-:W2:Y:S01]  /*4260*/  LDC R24, c[0x0][0xf20] ;  /* 0x0003c800ff187b82 */ /* 0x000ea20000000800 */
[----:B-1----:R-:W-:-:S07]  /*4270*/  ISETP.NE.AND P1, PT, R0, 0x1, PT ;  /* 0x000000010000780c */ /* 0x002fce0003f25270 */
[----:B------:R-:W1:Y:S08]  /*4280*/  LDC.64 R34, c[0x0][0x348] ;  /* 0x0000d200ff227b82 */ /* 0x000e700000000a00 */
[----:B------:R-:W1:Y:S08]  /*4290*/  LDC.64 R14, c[0x0][0xc88] ;  /* 0x00032200ff0e7b82 */ /* 0x000e700000000a00 */
[----:B------:R-:W1:Y:S08]  /*42a0*/  LDC.64 R18, c[0x0][0xf10] ;  /* 0x0003c400ff127b82 */ /* 0x000e700000000a00 */
[----:B------:R-:W1:Y:S08]  /*42b0*/  LDC.64 R6, c[0x0][0xf18] ;  /* 0x0003c600ff067b82 */ /* 0x000e700000000a00 */
[----:B------:R-:W1:Y:S08]  /*42c0*/  LDC.64 R4, c[0x0][0xf28] ;  /* 0x0003ca00ff047b82 */ /* 0x000e700000000a00 */
[----:B------:R-:W1:Y:S08]  /*42d0*/  LDC.64 R16, c[0x0][0xc90] ;  /* 0x00032400ff107b82 */ /* 0x000e700000000a00 */
[----:B--234-:R-:W1:Y:S02]  /*42e0*/  LDC R25, c[0x0][0x374] ;  /* 0x0000dd00ff197b82 */ /* 0x01ce640000000800 */
.L_x_88:
[C---:B------:R-:W-:Y:S02]  /*42f0*/  LEA R0, R31.reuse, UR4, 0x3 ;  /* 0x000000041f007c11 */ /* 0x040fe4000f8e18ff */
[----:B------:R-:W-:Y:S02]  /*4300*/  SHF.L.U32 R2, R30, 0x1f, RZ ;  /* 0x0000001f1e027819 */ /* 0x000fe400000006ff */
[----:B------:R-:W-:Y:S02]  /*4310*/  LEA R20, R31, UR4, 0x4 ;  /* 0x000000041f147c11 */ /* 0x000fe4000f8e20ff */
[----:B--2---:R-:W2:Y:S02]  /*4320*/  SYNCS.PHASECHK.TRANS64.TRYWAIT P0, [R0+URZ+0xa0], R2 ;  /* 0x0000a002000075a7 */ /* 0x004ea400080011ff */
[----:B--2---:R-:W-:Y:S05]  /*4330*/  @!P0 BRA `(.L_x_78) ;  /* 0x0000005400d08947 */ /* 0x004fea0003800000 */
.L_x_166:
[----:B------:R-:W-:Y:S01]  /*4340*/  ISETP.GE.AND P0, PT, R40, 0x1, PT ;  /* 0x000000012800780c */ /* 0x000fe20003f06270 */
[----:B------:R-:W3:Y:S01]  /*4350*/  LDS.128 R20, [R20+0x110] ;  /* 0x0001100014147984 */ /* 0x000ee20000000c00 */
[----:B-1----:R-:W-:Y:S01]  /*4360*/  ISETP.NE.U32.AND P5, PT, R16, RZ, PT ;  /* 0x000000ff1000720c */ /* 0x002fe20003fa5070 */
[----:B--2---:R-:W-:Y:S01]  /*4370*/  VIADD R0, R0, 0xb0 ;  /* 0x000000b000007836 */ /* 0x004fe20000000000 */
[----:B------:R-:W-:Y:S01]  /*4380*/  ISETP.NE.U32.AND P4, PT, R16, RZ, PT ;  /* 0x000000ff1000720c */ /* 0x000fe20003f85070 */
[----:B------:R-:W-:Y:S01]  /*4390*/  USHF.L.U32 UR35, UR27, 0x7, URZ ;  /* 0x000000071b237899 */ /* 0x000fe200080006ff */
[C---:B------:R-:W-:Y:S01]  /*43a0*/  ISETP.NE.AND.EX P5, PT, R17.reuse, RZ, PT, P5 ;  /* 0x000000ff1100720c */ /* 0x040fe20003fa5350 */
[----:B------:R-:W-:Y:S01]  /*43b0*/  USHF.L.U32 UR34, UR11, 0x7, URZ ;  /* 0x000000070b227899 */ /* 0x000fe200080006ff */
[----:B------:R-:W-:Y:S01]  /*43c0*/  PRMT R0, RZ, 0x654, R0 ;  /* 0x00000654ff007816 */ /* 0x000fe20000000000 */
[----:B------:R-:W-:Y:S01]  /*43d0*/  @!PT LDS RZ, [RZ] ;  /* 0x00000000fffff984 */ /* 0x000fe20000000800 */
[----:B------:R-:W-:Y:S01]  /*43e0*/  @!PT LDS RZ, [RZ] ;  /* 0x00000000fffff984 */ /* 0x000fe20000000800 */
[----:B------:R-:W-:Y:S01]  /*43f0*/  @!PT LDS RZ, [RZ] ;  /* 0x00000000fffff984 */ /* 0x000fe20000000800 */
[----:B------:R-:W-:Y:S01]  /*4400*/  @!PT LDS RZ, [RZ] ;  /* 0x00000000fffff984 */ /* 0x000fe20000000800 */
[----:B------:R1:W-:Y:S06]  /*4410*/  MEMBAR.ALL.CTA ;  /* 0x0000000000007992 */ /* 0x0003ec0000008000 */
[----:B-1----:R-:W1:Y:S01]  /*4420*/  FENCE.VIEW.ASYNC.S ;  /* 0x00000000000073c6 */ /* 0x002e620000000000 */
[----:B------:R-:W-:Y:S02]  /*4430*/  ISETP.NE.AND.EX P4, PT, R17, RZ, PT, P4 ;  /* 0x000000ff1100720c */ /* 0x000fe40003f85340 */
[----:B------:R-:W-:Y:S01]  /*4440*/  SHF.L.U32 R28, R32, 0x1f, RZ ;  /* 0x0000001f201c7819 */ /* 0x000fe200000006ff */
[----:B-1----:R1:W-:Y:S01]  /*4450*/  SYNCS.ARRIVE.TRANS64.RED.A1T0 RZ, [R0+URZ], RZ ;  /* 0x000000ff00ff79a7 */ /* 0x0023e200081004ff */
[----:B---3--:R-:W-:Y:S11]  /*4460*/  LOP3.LUT P3, RZ, R22, 0x1, RZ, 0xc0, !PT ;  /* 0x0000000116ff7812 */ /* 0x008ff6000786c0ff */
[----:B------:R-:W-:Y:S02]  /*4470*/  @!UPT UIADD3 URZ, UPT, UPT, URZ, URZ, URZ ;  /* 0x000000fffffff290 */ /* 0x000fe4000fffe0ff */
[----:B------:R-:W-:Y:S02]  /*4480*/  @P3 MOV R11, R20 ;  /* 0x00000014000b3202 */ /* 0x000fe40000000f00 */
[----:B------:R-:W-:Y:S01]  /*4490*/  @P3 LOP3.LUT R10, R21, 0xffff, RZ, 0xc0, !PT ;  /* 0x0000ffff150a3812 */ /* 0x000fe200078ec0ff */
[----:B-1----:R-:W-:Y:S06]  /*44a0*/  @!P0 BRA `(.L_x_79) ;  /* 0x0000000000a48947 */ /* 0x002fec0003800000 */
[-C--:B------:R-:W-:Y:S01]  /*44b0*/  IMAD.HI.U32 R0, R25, R7.reuse, RZ ;  /* 0x0000000719007227 */ /* 0x080fe200078e00ff */
[----:B------:R-:W-:Y:S02]  /*44c0*/  ISETP.NE.AND P0, PT, R6, 0x1, PT ;  /* 0x000000010600780c */ /* 0x000fe40003f05270 */
[----:B------:R-:W-:Y:S01]  /*44d0*/  ISETP.NE.AND P2, PT, R40, 0x1, PT ;  /* 0x000000012800780c */ /* 0x000fe20003f45270 */
[----:B------:R-:W-:Y:S01]  /*44e0*/  IMAD.HI.U32 R9, R26, R18, RZ ;  /* 0x000000121a097227 */ /* 0x000fe200078e00ff */
[----:B------:R-:W-:Y:S02]  /*44f0*/  SHF.R.U32.HI R0, RZ, R24, R0 ;  /* 0x00000018ff007219 */ /* 0x000fe40000011600 */
[----:B------:R-:W-:Y:S01]  /*4500*/  ISETP.NE.AND P6, PT, R3, 0x1, PT ;  /* 0x000000010300780c */ /* 0x000fe20003fc5270 */
[----:B------:R-:W-:Y:S01]  /*4510*/  IMAD.HI.U32 R13, R10, R7, RZ ;  /* 0x000000070a0d7227 */ /* 0x000fe200078e00ff */
[----:B------:R-:W-:Y:S02]  /*4520*/  SHF.R.U32.HI R9, RZ, R19, R9 ;  /* 0x00000013ff097219 */ /* 0x000fe40000011609 */
[----:B------:R-:W-:Y:S01]  /*4530*/  SEL R0, R25, R0, !P0 ;  /* 0x0000000019007207 */ /* 0x000fe20004000000 */
[----:B------:R-:W-:Y:S01]  /*4540*/  IMAD.HI.U32 R12, R11, R18, RZ ;  /* 0x000000120b0c7227 */ /* 0x000fe200078e00ff */
[----:B------:R-:W-:Y:S03]  /*4550*/  SEL R9, R26, R9, !P6 ;  /* 0x000000091a097207 */ /* 0x000fe60007000000 */
[-C--:B------:R-:W-:Y:S01]  /*4560*/  IMAD.HI.U32 R8, R0, R4.reuse, RZ ;  /* 0x0000000400087227 */ /* 0x080fe200078e00ff */
[----:B------:R-:W-:Y:S03]  /*4570*/  SHF.R.U32.HI R12, RZ, R19, R12 ;  /* 0x00000013ff0c7219 */ /* 0x000fe6000001160c */
[----:B------:R-:W-:Y:S01]  /*4580*/  IMAD.HI.U32 R2, R9, R4, RZ ;  /* 0x0000000409027227 */ /* 0x000fe200078e00ff */
[-C--:B------:R-:W-:Y:S02]  /*4590*/  @P2 SHF.R.U32.HI R0, RZ, R5.reuse, R8 ;  /* 0x00000005ff002219 */ /* 0x080fe40000011608 */
[----:B------:R-:W-:Y:S02]  /*45a0*/  SHF.R.U32.HI R8, RZ, R24, R13 ;  /* 0x00000018ff087219 */ /* 0x000fe4000001160d */
[----:B------:R-:W-:Y:S01]  /*45b0*/  @P2 SHF.R.U32.HI R9, RZ, R5, R2 ;  /* 0x00000005ff092219 */ /* 0x000fe20000011602 */
[----:B------:R-:W-:Y:S01]  /*45c0*/  IMAD R0, R40, R0, RZ ;  /* 0x0000000028007224 */ /* 0x000fe200078e02ff */
[----:B------:R-:W-:Y:S02]  /*45d0*/  SEL R8, R10, R8, !P0 ;  /* 0x000000080a087207 */ /* 0x000fe40004000000 */
[----:B------:R-:W-:Y:S01]  /*45e0*/  SEL R2, R11, R12, !P6 ;  /* 0x0000000c0b027207 */ /* 0x000fe20007000000 */
[----:B------:R-:W-:Y:S01]  /*45f0*/  IMAD R12, R40, R9, RZ ;  /* 0x00000009280c7224 */ /* 0x000fe200078e02ff */
[C---:B------:R-:W-:Y:S01]  /*4600*/  ISETP.GE.AND P0, PT, R8.reuse, R0, PT ;  /* 0x000000000800720c */ /* 0x040fe20003f06270 */
[----:B------:R-:W-:Y:S03]  /*4610*/  IMAD.HI.U32 R0, R8, R4, RZ ;  /* 0x0000000408007227 */ /* 0x000fe600078e00ff */
[----:B------:R-:W-:Y:S02]  /*4620*/  ISETP.GE.OR P0, PT, R2, R12, P0 ;  /* 0x0000000c0200720c */ /* 0x000fe40000706670 */
[-C--:B------:R-:W-:Y:S04]  /*4630*/  SHF.R.U32.HI R0, RZ, R5.reuse, R0 ;  /* 0x00000005ff007219 */ /* 0x080fe80000011600 */
[----:B------:R-:W-:Y:S05]  /*4640*/  SEL R13, R8, R0, !P2 ;  /* 0x00000000080d7207 */ /* 0x000fea0005000000 */
[----:B------:R-:W-:Y:S02]  /*4650*/  IMAD.MOV R12, RZ, RZ, -R13 ;  /* 0x000000ffff0c7224 */ /* 0x000fe400078e0a0d */
[----:B------:R-:W-:Y:S04]  /*4660*/  @!P0 IMAD.HI.U32 R0, R2, R4, RZ ;  /* 0x0000000402008227 */ /* 0x000fe800078e00ff */
[----:B------:R-:W-:Y:S01]  /*4670*/  IMAD R12, R40, R12, R8 ;  /* 0x0000000c280c7224 */ /* 0x000fe200078e0208 */
[----:B------:R-:W-:Y:S04]  /*4680*/  @!P0 SHF.R.U32.HI R0, RZ, R5, R0 ;  /* 0x00000005ff008219 */ /* 0x000fe80000011600 */
[----:B------:R-:W-:Y:S04]  /*4690*/  @!P0 SEL R0, R2, R0, !P2 ;  /* 0x0000000002008207 */ /* 0x000fe80005000000 */
[----:B------:R-:W-:Y:S01]  /*46a0*/  @!P0 IADD3 R13, PT, PT, R13, -R0, RZ ;  /* 0x800000000d0d8210 */ /* 0x000fe20007ffe0ff */
[----:B------:R-:W-:Y:S01]  /*46b0*/  @!P0 IMAD R0, R9, R12, R0 ;  /* 0x0000000c09008224 */ /* 0x000fe200078e0200 */
[----:B------:R-:W-:Y:S01]  /*46c0*/  IADD3 R9, PT, PT, -R8, RZ, RZ ;  /* 0x000000ff08097210 */ /* 0x000fe20007ffe1ff */
[--C-:B------:R-:W-:Y:S02]  /*46d0*/  IMAD.MOV R12, RZ, RZ, -R2.reuse ;  /* 0x000000ffff0c7224 */ /* 0x100fe400078e0a02 */
[----:B------:R-:W-:Y:S02]  /*46e0*/  @!P0 IMAD R8, R13, R40, R2 ;  /* 0x000000280d088224 */ /* 0x000fe400078e0202 */
[----:B------:R-:W-:Y:S02]  /*46f0*/  @!P0 IMAD.MOV.U32 R2, RZ, RZ, R0 ;  /* 0x000000ffff028224 */ /* 0x000fe400078e0000 */
[----:B------:R-:W-:Y:S02]  /*4700*/  IMAD R11, R3, R12, R11 ;  /* 0x0000000c030b7224 */ /* 0x000fe400078e020b */
[----:B------:R-:W-:Y:S02]  /*4710*/  IMAD R10, R6, R9, R10 ;  /* 0x00000009060a7224 */ /* 0x000fe400078e020a */
[----:B------:R-:W-:Y:S02]  /*4720*/  IMAD R11, R2, R3, R11 ;  /* 0x00000003020b7224 */ /* 0x000fe400078e020b */
[----:B------:R-:W-:Y:S02]  /*4730*/  IMAD R10, R8, R6, R10 ;  /* 0x00000006080a7224 */ /* 0x000fe400078e020a */
.L_x_79:
[----:B------:R-:W-:Y:S05]  /*4740*/  BRA.U UP0, `(.L_x_80) ;  /* 0x0000000100107547 */ /* 0x000fea000b800000 */
[----:B------:R-:W-:Y:S04]  /*4750*/  MOV R2, UR21 ;  /* 0x0000001500027c02 */ /* 0x000fe80008000f00 */
[----:B------:R-:W-:Y:S04]  /*4760*/  SHF.L.U32 R2, R2, 0x1f, RZ ;  /* 0x0000001f02027819 */ /* 0x000fe800000006ff */
[----:B------:R-:W1:Y:S02]  /*4770*/  SYNCS.PHASECHK.TRANS64.TRYWAIT P0, [UR4+0x98], R2 ;  /* 0x00009802ff0075a7 */ /* 0x000e640008001104 */
[----:B-1----:R-:W-:Y:S05]  /*4780*/  @!P0 BRA `(.L_x_81) ;  /* 0x0000005000d08947 */ /* 0x002fea0003800000 */
.L_x_80:
[----:B------:R-:W-:Y:S05]  /*4790*/  @!P5 BRA `(.L_x_82) ;  /* 0x00000000002cd947 */ /* 0x000fea0003800000 */
[----:B------:R-:W-:Y:S01]  /*47a0*/  ISETP.NE.U32.AND P0, PT, R14, RZ, PT ;  /* 0x000000ff0e00720c */ /* 0x000fe20003f05070 */
[----:B------:R-:W-:Y:S03]  /*47b0*/  IMAD.MOV.U32 R88, RZ, RZ, 0x1 ;  /* 0x00000001ff587424 */ /* 0x000fe600078e00ff */
[----:B------:R-:W-:Y:S11]  /*47c0*/  ISETP.NE.AND.EX P0, PT, R15, RZ, PT, P0 ;  /* 0x000000ff0f00720c */ /* 0x000ff60003f05300 */
[----:B------:R-:W-:Y:S02]  /*47d0*/  @!UPT UIADD3 URZ, UPT, UPT, URZ, URZ, URZ ;  /* 0x000000fffffff290 */ /* 0x000fe4000fffe0ff */
[----:B------:R-:W2:Y:S01]  /*47e0*/  @P0 LDC.64 R8, c[0x0][0xc88] ;  /* 0x00032200ff080b82 */ /* 0x000ea20000000a00 */
[----:B-1----:R-:W-:Y:S04]  /*47f0*/  @P0 IMAD R0, R16, UR44, RZ ;  /* 0x0000002c10000c24 */ /* 0x002fe8000f8e02ff */
[----:B--2---:R-:W-:Y:S04]  /*4800*/  @P0 IMAD.WIDE R8, R0, 0x4, R8 ;  /* 0x0000000400080825 */ /* 0x004fe800078e0208 */
[----:B------:R-:W-:Y:S01]  /*4810*/  HFMA2 R0, -RZ, RZ, 0, 5.9604644775390625e-08 ;  /* 0x00000001ff007431 */ /* 0x000fe200000001ff */
[----:B-----5:R2:W5:Y:S04]  /*4820*/  @P0 LDG.E R49, desc[UR46][R8.64] ;  /* 0x0000002e08310981 */ /* 0x020568000c1e1900 */
[----:B------:R-:W-:Y:S01]  /*4830*/  @!P0 PRMT R88, R0, 0x7610, R88 ;  /* 0x0000761000588816 */ /* 0x000fe20000000058 */
[----:B--2---:R-:W3:Y:S06]  /*4840*/  @!P0 LDC R49, c[0x0][0xc80] ;  /* 0x00032000ff318b82 */ /* 0x004eec0000000800 */
.L_x_82:
[----:B---3-5:R-:W-:Y:S01]  /*4850*/  @!P4 FSETP.EQ.AND P0, PT, R49, RZ, PT ;  /* 0x000000ff3100c20b */ /* 0x028fe20003f02000 */
[----:B------:R-:W-:Y:S01]  /*4860*/  @!UPT UIADD3 URZ, UPT, UPT, URZ, URZ, URZ ;  /* 0x000000fffffff290 */ /* 0x000fe2000fffe0ff */
[----:B------:R-:W-:Y:S11]  /*4870*/  @!P4 BRA `(.L_x_83) ;  /* 0x000000000018c947 */ /* 0x000ff60003800000 */
[----:B------:R-:W-:Y:S02]  /*4880*/  LOP3.LUT P2, RZ, R88, 0xff, RZ, 0xc0, !PT ;  /* 0x000000ff58ff7812 */ /* 0x000fe4000784c0ff */
[----:B------:R-:W-:Y:S04]  /*4890*/  ISETP.NE.U32.AND P0, PT, R14, RZ, PT ;  /* 0x000000ff0e00720c */ /* 0x000fe80003f05070 */
[----:B------:R-:W-:Y:S04]  /*48a0*/  ISETP.NE.AND.EX P0, PT, R15, RZ, PT, P0 ;  /* 0x000000ff0f00720c */ /* 0x000fe80003f05300 */
[----:B------:R-:W-:Y:S03]  /*48b0*/  PLOP3.LUT P0, PT, P0, PT, PT, 0x8, 0x80 ;  /* 0x000000000080781c */ /* 0x000fe6000070e170 */
[----:B------:R-:W-:Y:S11]  /*48c0*/  @P2 FSETP.EQ.AND P0, PT, R49, RZ, PT ;  /* 0x000000ff3100220b */ /* 0x000ff60003f02000 */
[----:B------:R-:W-:Y:S02]  /*48d0*/  @!UPT UIADD3 URZ, UPT, UPT, URZ, URZ, URZ ;  /* 0x000000fffffff290 */ /* 0x000fe4000fffe0ff */
.L_x_83:
[----:B------:R-:W2:Y:S01]  /*48e0*/  SYNCS.PHASECHK.TRANS64.TRYWAIT P2, [UR4+0x70], R28 ;  /* 0x0000701cff0075a7 */ /* 0x000ea20008041104 */
[----:B------:R-:W-:Y:S04]  /*48f0*/  ELECT P4, URZ, PT ;  /* 0x0000000000ff782f */ /* 0x000fe80003880000 */
[----:B------:R-:W-:Y:S11]  /*4900*/  PLOP3.LUT P4, PT, P0, P4, PT, 0xf2, 0x2f ;  /* 0x00000000002f781c */ /* 0x000ff60000789e72 */
[----:B------:R-:W-:Y:S02]  /*4910*/  @!UPT UIADD3 URZ, UPT, UPT, URZ, URZ, URZ ;  /* 0x000000fffffff290 */ /* 0x000fe4000fffe0ff */
[----:B------:R-:W-:Y:S05]  /*4920*/  @!P4 IADD3 R8, P0, PT, R34, 0x980, RZ ;  /* 0x000009802208c810 */ /* 0x000fea0007f1e0ff */
[----:B-1----:R-:W-:Y:S01]  /*4930*/  @!P4 IMAD.X R2, RZ, RZ, R35, P0 ;  /* 0x000000ffff02c224 */ /* 0x002fe200000e0623 */
[----:B--2---:R-:W-:Y:S07]  /*4940*/  @!P2 BRA `(.L_x_84) ;  /* 0x000000500078a947 */ /* 0x004fee0003800000 */
.L_x_169:
[----:B------:R-:W-:Y:S01]  /*4950*/  @!P4 R2UR UR6, R2 ;  /* 0x000000000206c2ca */ /* 0x000fe200000e0000 */
[----:B------:R-:W-:Y:S01]  /*4960*/  VOTEU.ALL UP0, P4 ;  /* 0x0000000000ff7886 */ /* 0x000fe20002000000 */
[----:B------:R-:W-:Y:S01]  /*4970*/  @!P4 R2UR UR7, R8 ;  /* 0x000000000807c2ca */ /* 0x000fe200000e0000 */
[----:B-1----:R-:W-:Y:S01]  /*4980*/  @!P4 IMAD.MOV.U32 R0, RZ, RZ, 0x2000 ;  /* 0x00002000ff00c424 */ /* 0x002fe200078e00ff */
[----:B------:R-:W-:Y:S01]  /*4990*/  UMOV UR10, 0x0 ;  /* 0x00000000000a7882 */ /* 0x000fe20000000000 */
[----:B------:R-:W-:Y:S01]  /*49a0*/  UMOV UR11, 0x10000000 ;  /* 0x10000000000b7882 */ /* 0x000fe20000000000 */
[----:B------:R-:W-:Y:S01]  /*49b0*/  @!UP0 UIADD3 UR32, UPT, UPT, UR4, 0x200, URZ ;  /* 0x0000020004208890 */ /* 0x000fe2000fffe0ff */
[----:B------:R-:W-:Y:S01]  /*49c0*/  VOTEU.ALL UP0, P4 ;  /* 0x0000000000ff7886 */ /* 0x000fe20002000000 */
[----:B------:R-:W-:Y:S05]  /*49d0*/  UMOV UR36, UR44 ;  /* 0x0000002c00247c82 */ /* 0x000fea0008000000 */
[----:B------:R-:W-:Y:S01]  /*49e0*/  IMAD.U32 R9, RZ, RZ, UR6 ;  /* 0x00000006ff097e24 */ /* 0x000fe2000f8e00ff */
[----:B------:R-:W-:Y:S01]  /*49f0*/  UPRMT UR6, UR45, 0x654, UR33 ;  /* 0x000006542d067896 */ /* 0x000fe20008000021 */
[----:B------:R-:W-:Y:S03]  /*4a00*/  IMAD.U32 R8, RZ, RZ, UR7 ;  /* 0x00000007ff087e24 */ /* 0x000fe6000f8e00ff */
[----:B------:R-:W-:Y:S02]  /*4a10*/  @!P4 R2UR UR13, R9 ;  /* 0x00000000090dc2ca */ /* 0x000fe400000e0000 */
[----:B------:R-:W-:Y:S02]  /*4a20*/  @!P4 R2UR UR12, R8 ;  /* 0x00000000080cc2ca */ /* 0x000fe400000e0000 */
[----:B------:R-:W-:Y:S05]  /*4a30*/  @!P4 IADD3 R8, P0, PT, R34, 0x980, RZ ;  /* 0x000009802208c810 */ /* 0x000fea0007f1e0ff */
[----:B------:R-:W-:Y:S06]  /*4a40*/  @!P4 IMAD.X R2, RZ, RZ, R35, P0 ;  /* 0x000000ffff02c224 */ /* 0x000fec00000e0623 */
[----:B------:R1:W-:Y:S01]  /*4a50*/  @!UP0 UTMALDG.3D [UR32], [UR12], desc[UR10] ;  /* 0x00000a200c0085b4 */ /* 0x0003e20008011000 */
[----:B------:R1:W-:Y:S01]  /*4a60*/  @!P4 SYNCS.ARRIVE.TRANS64.RED.A0TR RZ, [UR4+0x50], R0 ;  /* 0x00005000ffffc9a7 */ /* 0x0003e20008300404 */
[----:B------:R-:W-:Y:S01]  /*4a70*/  SYNCS.ARRIVE.TRANS64.RED.A1T0 RZ, [UR6], RZ ;  /* 0x000000ffffff79a7 */ /* 0x000fe20008100406 */
[----:B------:R-:W2:Y:S02]  /*4a80*/  SYNCS.PHASECHK.TRANS64.TRYWAIT P2, [UR4+0x78], R28 ;  /* 0x0000781cff0075a7 */ /* 0x000ea40008041104 */
[----:B-12---:R-:W-:Y:S05]  /*4a90*/  @!P2 BRA `(.L_x_85) ;  /* 0x00000050003ca947 */ /* 0x006fea0003800000 */
.L_x_171:
[----:B------:R-:W-:Y:S01]  /*4aa0*/  @!P4 R2UR UR6, R2 ;  /* 0x000000000206c2ca */ /* 0x000fe200000e0000 */
[----:B------:R-:W-:Y:S01]  /*4ab0*/  VOTEU.ALL UP0, P4 ;  /* 0x0000000000ff7886 */ /* 0x000fe20002000000 */
[----:B------:R-:W-:Y:S01]  /*4ac0*/  @!P4 R2UR UR7, R8 ;  /* 0x000000000807c2ca */ /* 0x000fe200000e0000 */
[----:B-1----:R-:W-:Y:S01]  /*4ad0*/  @!P4 IMAD.MOV.U32 R0, RZ, RZ, 0x2000 ;  /* 0x00002000ff00c424 */ /* 0x002fe200078e00ff */
[----:B------:R-:W-:Y:S01]  /*4ae0*/  UMOV UR10, 0x0 ;  /* 0x00000000000a7882 */ /* 0x000fe20000000000 */
[----:B------:R-:W-:Y:S01]  /*4af0*/  UMOV UR11, 0x10000000 ;  /* 0x10000000000b7882 */ /* 0x000fe20000000000 */
[----:B------:R-:W-:Y:S02]  /*4b00*/  @!UP0 UIADD3 UR26, UPT, UPT, UR34, 0x20, URZ ;  /* 0x00000020221a8890 */ /* 0x000fe4000fffe0ff */
[----:B------:R-:W-:Y:S01]  /*4b10*/  @!UP0 UIADD3 UR24, UPT, UPT, UR4, 0x2200, URZ ;  /* 0x0000220004188890 */ /* 0x000fe2000fffe0ff */
[----:B------:R-:W-:Y:S01]  /*4b20*/  VOTEU.ALL UP0, P4 ;  /* 0x0000000000ff7886 */ /* 0x000fe20002000000 */
[----:B------:R-:W-:Y:S01]  /*4b30*/  UMOV UR27, UR35 ;  /* 0x00000023001b7c82 */ /* 0x000fe20008000000 */
[----:B------:R-:W-:Y:S02]  /*4b40*/  UMOV UR28, UR44 ;  /* 0x0000002c001c7c82 */ /* 0x000fe40008000000 */
        /* <DEDUP_REMOVED lines=12> */
.L_x_173:
[----:B------:R-:W2:Y:S01]  /*4c10*/  LDC.64 R12, c[0x0][0xf18] ;  /* 0x0003c600ff0c7b82 */ /* 0x000ea20000000a00 */
[----:B------:R-:W-:Y:S01]  /*4c20*/  @!P4 R2UR UR6, R2 ;  /* 0x000000000206c2ca */ /* 0x000fe200000e0000 */
[----:B------:R-:W-:Y:S01]  /*4c30*/  VOTEU.ALL UP0, P4 ;  /* 0x0000000000ff7886 */ /* 0x000fe20002000000 */
[----:B------:R-:W-:Y:S01]  /*4c40*/  @!P4 R2UR UR7, R8 ;  /* 0x000000000807c2ca */ /* 0x000fe200000e0000 */
[----:B-1----:R-:W-:Y:S01]  /*4c50*/  @!P4 IMAD.MOV.U32 R0, RZ, RZ, 0x2000 ;  /* 0x00002000ff00c424 */ /* 0x002fe200078e00ff */
[----:B------:R-:W-:Y:S03]  /*4c60*/  UMOV UR14, 0x0 ;  /* 0x00000000000e7882 */ /* 0x000fe60000000000 */
[----:B------:R-:W1:Y:S01]  /*4c70*/  @!P1 LDC R2, c[0x0][0xf0c] ;  /* 0x0003c300ff029b82 */ /* 0x000e620000000800 */
[----:B------:R-:W-:Y:S01]  /*4c80*/  @!UP0 UIADD3 UR10, UPT, UPT, UR34, 0x40, URZ ;  /* 0x00000040220a8890 */ /* 0x000fe2000fffe0ff */
[----:B------:R-:W-:Y:S01]  /*4c90*/  @P3 SHF.R.U32.HI R29, RZ, 0x10, R21 ;  /* 0x00000010ff1d3819 */ /* 0x000fe20000011615 */
[----:B------:R-:W-:Y:S01]  /*4ca0*/  @!UP0 UIADD3 UR8, UPT, UPT, UR4, 0x4200, URZ ;  /* 0x0000420004088890 */ /* 0x000fe2000fffe0ff */
[----:B------:R-:W-:Y:S01]  /*4cb0*/  VIADD R31, R31, 0x1 ;  /* 0x000000011f1f7836 */ /* 0x000fe20000000000 */
[----:B------:R-:W-:Y:S01]  /*4cc0*/  VOTEU.ALL UP0, P4 ;  /* 0x0000000000ff7886 */ /* 0x000fe20002000000 */
[----:B------:R-:W-:Y:S01]  /*4cd0*/  UMOV UR15, 0x10000000 ;  /* 0x10000000000f7882 */ /* 0x000fe20000000000 */
[----:B------:R-:W-:Y:S01]  /*4ce0*/  UMOV UR11, UR35 ;  /* 0x00000023000b7c82 */ /* 0x000fe20008000000 */
[----:B------:R-:W-:Y:S01]  /*4cf0*/  IMAD.U32 R9, RZ, RZ, UR6 ;  /* 0x00000006ff097e24 */ /* 0x000fe2000f8e00ff */
[----:B------:R-:W-:Y:S01]  /*4d00*/  UMOV UR12, UR44 ;  /* 0x0000002c000c7c82 */ /* 0x000fe20008000000 */
[----:B------:R-:W-:Y:S01]  /*4d10*/  IMAD.U32 R8, RZ, RZ, UR7 ;  /* 0x00000007ff087e24 */ /* 0x000fe2000f8e00ff */
[----:B------:R-:W-:Y:S02]  /*4d20*/  UPRMT UR6, UR45, 0x654, UR9 ;  /* 0x000006542d067896 */ /* 0x000fe40008000009 */
[----:B------:R-:W-:Y:S02]  /*4d30*/  @!P4 R2UR UR17, R9 ;  /* 0x000000000911c2ca */ /* 0x000fe400000e0000 */
[----:B------:R-:W-:Y:S02]  /*4d40*/  @!P4 R2UR UR16, R8 ;  /* 0x000000000810c2ca */ /* 0x000fe400000e0000 */
[----:B------:R-:W3:Y:S11]  /*4d50*/  LDC.64 R8, c[0x0][0xf10] ;  /* 0x0003c400ff087b82 */ /* 0x000ef60000000a00 */
[----:B------:R4:W-:Y:S01]  /*4d60*/  @!UP0 UTMALDG.3D [UR8], [UR16], desc[UR14] ;  /* 0x00000e08100085b4 */ /* 0x0009e20008011000 */
[----:B------:R5:W-:Y:S01]  /*4d70*/  @!P4 SYNCS.ARRIVE.TRANS64.RED.A0TR RZ, [UR4+0x60], R0 ;  /* 0x00006000ffffc9a7 */ /* 0x000be20008300404 */
[C---:B---3--:R-:W-:Y:S01]  /*4d80*/  @!P1 IMAD.HI.U32 R8, R11.reuse, R8, RZ ;  /* 0x000000080b089227 */ /* 0x048fe200078e00ff */
[----:B--2---:R-:W-:Y:S02]  /*4d90*/  @!P1 ISETP.NE.AND P0, PT, R12, 0x1, PT ;  /* 0x000000010c00980c */ /* 0x004fe40003f05270 */
[----:B-1----:R-:W-:Y:S01]  /*4da0*/  @!P1 ISETP.NE.AND P2, PT, R2, 0x1, PT ;  /* 0x000000010200980c */ /* 0x002fe20003f45270 */
[----:B------:R-:W-:Y:S01]  /*4db0*/  SYNCS.ARRIVE.TRANS64.RED.A1T0 RZ, [UR6], RZ ;  /* 0x000000ffffff79a7 */ /* 0x000fe20008100406 */
[C---:B------:R-:W-:Y:S01]  /*4dc0*/  @!P1 IMAD.HI.U32 R13, R10.reuse, R13, RZ ;  /* 0x0000000d0a0d9227 */ /* 0x040fe200078e00ff */
[----:B------:R-:W-:Y:S04]  /*4dd0*/  @!P1 SHF.R.U32.HI R8, RZ, R9, R8 ;  /* 0x00000009ff089219 */ /* 0x000fe80000011608 */
[----:B------:R-:W-:Y:S01]  /*4de0*/  @!P1 SEL R8, R11, R8, !P2 ;  /* 0x000000080b089207 */ /* 0x000fe20005000000 */
[----:B------:R-:W1:Y:S01]  /*4df0*/  SYNCS.PHASECHK.TRANS64.TRYWAIT P5, [UR4+0x88], R28 ;  /* 0x0000881cff0075a7 */ /* 0x000e6200080a1104 */
[----:B-----5:R-:W2:Y:S02]  /*4e00*/  @!P1 LDC R0, c[0x0][0xf20] ;  /* 0x0003c800ff009b82 */ /* 0x020ea40000000800 */
[----:B--2---:R-:W-:Y:S04]  /*4e10*/  @!P1 SHF.R.U32.HI R0, RZ, R0, R13 ;  /* 0x00000000ff009219 */ /* 0x004fe8000001160d */
[----:B------:R-:W-:Y:S05]  /*4e20*/  @!P1 SEL R9, R10, R0, !P0 ;  /* 0x000000000a099207 */ /* 0x000fea0004000000 */
[----:B------:R-:W-:Y:S02]  /*4e30*/  @!P1 IMAD.IADD R0, R9, 0x1, -R8 ;  /* 0x0000000109009824 */ /* 0x000fe400078e0a08 */
[----:B------:R-:W-:Y:S02]  /*4e40*/  @!P1 IMAD.IADD R8, R8, 0x1, -R9 ;  /* 0x0000000108089824 */ /* 0x000fe400078e0a09 */
[----:B------:R-:W-:Y:S02]  /*4e50*/  @!P1 IMAD R11, R0, R2, R11 ;  /* 0x00000002000b9224 */ /* 0x000fe400078e020b */
[----:B------:R-:W-:Y:S01]  /*4e60*/  @!P1 IMAD R10, R8, R12, R10 ;  /* 0x0000000c080a9224 */ /* 0x000fe200078e020a */
[----:B-1--4-:R-:W-:Y:S06]  /*4e70*/  @!P5 BRA `(.L_x_87) ;  /* 0x0000004c0074d947 */ /* 0x012fec0003800000 */
.L_x_175:
[----:B------:R-:W-:Y:S01]  /*4e80*/  @!P4 IADD3 R2, P0, PT, R34, 0x980, RZ ;  /* 0x000009802202c810 */ /* 0x000fe20007f1e0ff */
[----:B------:R-:W-:Y:S01]  /*4e90*/  VOTEU.ALL UP0, P4 ;  /* 0x0000000000ff7886 */ /* 0x000fe20002000000 */
[----:B------:R-:W-:Y:S01]  /*4ea0*/  UMOV UR12, 0x0 ;  /* 0x00000000000c7882 */ /* 0x000fe20000000000 */
[----:B------:R-:W-:Y:S01]  /*4eb0*/  UMOV UR13, 0x10000000 ;  /* 0x10000000000d7882 */ /* 0x000fe20000000000 */
[----:B------:R-:W-:Y:S01]  /*4ec0*/  @!P4 R2UR UR7, R2 ;  /* 0x000000000207c2ca */ /* 0x000fe200000e0000 */
[----:B-1----:R-:W-:Y:S01]  /*4ed0*/  @!P4 IMAD.X R0, RZ, RZ, R35, P0 ;  /* 0x000000ffff00c224 */ /* 0x002fe200000e0623 */
[----:B------:R-:W-:Y:S01]  /*4ee0*/  @!UP0 UIADD3 UR18, UPT, UPT, UR34, 0x60, URZ ;  /* 0x0000006022128890 */ /* 0x000fe2000fffe0ff */
[----:B------:R-:W-:Y:S01]  /*4ef0*/  IMAD.IADD R2, R10, 0x1, R86 ;  /* 0x000000010a027824 */ /* 0x000fe200078e0256 */
[----:B------:R-:W-:Y:S01]  /*4f00*/  @!UP0 UIADD3 UR16, UPT, UPT, UR4, 0x6200, URZ ;  /* 0x0000620004108890 */ /* 0x000fe2000fffe0ff */
[----:B------:R-:W-:Y:S01]  /*4f10*/  ISETP.NE.AND P0, PT, R31, 0x2, PT ;  /* 0x000000021f00780c */ /* 0x000fe20003f05270 */
[----:B------:R-:W-:Y:S01]  /*4f20*/  @!UP0 UIADD3 UR17, UPT, UPT, UR4, 0x68, URZ ;  /* 0x0000006804118890 */ /* 0x000fe2000fffe0ff */
[----:B------:R-:W-:Y:S01]  /*4f30*/  @!P4 R2UR UR6, R0 ;  /* 0x000000000006c2ca */ /* 0x000fe200000e0000 */
[----:B------:R-:W-:Y:S01]  /*4f40*/  VOTEU.ALL UP0, P4 ;  /* 0x0000000000ff7886 */ /* 0x000fe20002000000 */
[----:B------:R-:W-:Y:S01]  /*4f50*/  UMOV UR19, UR35 ;  /* 0x0000002300137c82 */ /* 0x000fe20008000000 */
[----:B------:R-:W-:Y:S01]  /*4f60*/  UMOV UR20, UR44 ;  /* 0x0000002c00147c82 */ /* 0x000fe20008000000 */
[----:B------:R-:W-:Y:S01]  /*4f70*/  IMAD.IADD R0, R11, 0x1, R87 ;  /* 0x000000010b007824 */ /* 0x000fe200078e0257 */
[----:B------:R-:W-:Y:S01]  /*4f80*/  R2UR UR11, R2 ;  /* 0x00000000020b72ca */ /* 0x000fe200000e0000 */
[----:B------:R-:W-:Y:S01]  /*4f90*/  IMAD.U32 R8, RZ, RZ, UR7 ;  /* 0x00000007ff087e24 */ /* 0x000fe2000f8e00ff */
[----:B------:R-:W-:Y:S02]  /*4fa0*/  @P3 R2UR UR44, R29 ;  /* 0x000000001d2c32ca */ /* 0x000fe400000e0000 */
[----:B------:R-:W-:Y:S02]  /*4fb0*/  R2UR UR27, R0 ;  /* 0x00000000001b72ca */ /* 0x000fe400000e0000 */
[----:B------:R-:W-:Y:S02]  /*4fc0*/  SEL R0, RZ, 0x1, P0 ;  /* 0x00000001ff007807 */ /* 0x000fe40000000000 */
[----:B------:R-:W-:Y:S01]  /*4fd0*/  IMAD.U32 R9, RZ, RZ, UR6 ;  /* 0x00000006ff097e24 */ /* 0x000fe2000f8e00ff */
[----:B------:R-:W-:Y:S02]  /*4fe0*/  @!P4 R2UR UR6, R8 ;  /* 0x000000000806c2ca */ /* 0x000fe400000e0000 */
[----:B------:R-:W-:Y:S02]  /*4ff0*/  LOP3.LUT R30, R30, R0, RZ, 0x3c, !PT ;  /* 0x000000001e1e7212 */ /* 0x000fe400078e3cff */
[----:B------:R-:W-:Y:S02]  /*5000*/  @!P4 R2UR UR7, R9 ;  /* 0x000000000907c2ca */ /* 0x000fe400000e0000 */
[----:B------:R-:W-:Y:S02]  /*5010*/  LOP3.LUT R32, R32, 0x1, RZ, 0x3c, !PT ;  /* 0x0000000120207812 */ /* 0x000fe400078e3cff */
[----:B------:R-:W-:Y:S09]  /*5020*/  SEL R31, R31, RZ, P0 ;  /* 0x000000ff1f1f7207 */ /* 0x000ff20000000000 */
[----:B------:R2:W-:Y:S01]  /*5030*/  @!UP0 UTMALDG.3D [UR16], [UR6], desc[UR12] ;  /* 0x00000c10060085b4 */ /* 0x0005e20008011000 */
[----:B------:R2:W-:Y:S01]  /*5040*/  @!P4 SYNCS.ARRIVE.TRANS64.RED.A0TR RZ, [UR4+0x68], R27 ;  /* 0x0000681bffffc9a7 */ /* 0x0005e20008300404 */
[----:B------:R-:W-:Y:S01]  /*5050*/  UPLOP3.LUT UP0, UPT, UPT, UPT, UPT, 0x80, 0x8 ;  /* 0x000000000008789c */ /* 0x000fe20003f0f070 */
[----:B------:R-:W-:Y:S01]  /*5060*/  SYNCS.ARRIVE.TRANS64.RED.A1T0 RZ, [UR5], RZ ;  /* 0x000000ffffff79a7 */ /* 0x000fe20008100405 */
[----:B------:R-:W-:Y:S09]  /*5070*/  @P3 BRA `(.L_x_88) ;  /* 0xfffffff0009c3947 */ /* 0x000ff2000383ffff */
[----:B------:R-:W-:-:S04]  /*5080*/  SHF.L.U32 R2, R32, 0x1f, RZ ;  /* 0x0000001f20027819 */ /* 0x000fc800000006ff */
[----:B------:R-:W1:Y:S02]  /*5090*/  SYNCS.PHASECHK.TRANS64.TRYWAIT P0, [UR4+0x70], R2 ;  /* 0x00007002ff0075a7 */ /* 0x000e640008001104 */
[----:B-1----:R-:W-:Y:S05]  /*50a0*/  @!P0 BRA `(.L_x_89) ;  /* 0x0000004c00008947 */ /* 0x002fea0003800000 */
.L_x_177:
[----:B------:R-:W3:Y:S02]  /*50b0*/  SYNCS.PHASECHK.TRANS64.TRYWAIT P0, [UR4+0x78], R2 ;  /* 0x00007802ff0075a7 */ /* 0x000ee40008001104 */
[----:B---3--:R-:W-:Y:S05]  /*50c0*/  @!P0 BRA `(.L_x_90) ;  /* 0x0000004c00108947 */ /* 0x008fea0003800000 */
.L_x_179:
[----:B------:R-:W3:Y:S02]  /*50d0*/  SYNCS.PHASECHK.TRANS64.TRYWAIT P0, [UR4+0x80], R2 ;  /* 0x00008002ff0075a7 */ /* 0x000ee40008001104 */
[----:B---3--:R-:W-:Y:S05]  /*50e0*/  @!P0 BRA `(.L_x_91) ;  /* 0x0000004c00208947 */ /* 0x008fea0003800000 */
.L_x_181:
[----:B-1----:R-:W-:-:S07]  /*50f0*/  MOV R0, UR4 ;  /* 0x0000000400007c02 */ /* 0x002fce0008000f00 */
.L_x_92:
[----:B-1----:R-:W-:-:S04]  /*5100*/  SHF.L.U32 R2, R32, 0x1f, RZ ;  /* 0x0000001f20027819 */ /* 0x002fc800000006ff */
[----:B------:R1:W3:Y:S03]  /*5110*/  SYNCS.PHASECHK.TRANS64.TRYWAIT P0, [R0+URZ+0x88], R2 ;  /* 0x00008802000075a7 */ /* 0x0002e600080011ff */
[----:B---3--:R-:W-:Y:S05]  /*5120*/  @!P0 NANOSLEEP.SYNCS 0x989680 ;  /* 0x009896800000895d */ /* 0x008fea0003900000 */
[----:B------:R-:W3:Y:S02]  /*5130*/  @!P0 SYNCS.PHASECHK.TRANS64 P0, [R0+URZ+0x88], R2 ;  /* 0x00008802000085a7 */ /* 0x000ee400080010ff */
[----:B--23--:R-:W-:Y:S05]  /*5140*/  @P0 EXIT ;  /* 0x000000000000094d */ /* 0x00cfea0003800000 */
[----:B------:R-:W-:Y:S05]  /*5150*/  BRA `(.L_x_92) ;  /* 0xfffffffc00e87947 */ /* 0x000fea000383ffff */
.L_x_77:
[----:B------:R-:W-:-:S06]  /*5160*/  UISETP.GE.AND UP0, UPT, UR10, 0x4, UPT ;  /* 0x000000040a00788c */ /* 0x000fcc000bf06270 */
[----:B------:R-:W-:-:S13]  /*5170*/  PLOP3.LUT P0, PT, PT, PT, UP0, 0x80, 0x8 ;  /* 0x000000000008781c */ /* 0x000fda0003f0f008 */
[----:B------:R-:W-:Y:S05]  /*5180*/  @!P0 EXIT ;  /* 0x000000000000894d */ /* 0x000fea0003800000 */
[----:B------:R-:W-:Y:S01]  /*5190*/  BAR.SYNC.DEFER_BLOCKING 0x6, 0xa0 ;  /* 0x0182800000007b1d */ /* 0x000fe20000010000 */
[C---:B------:R-:W-:Y:S01]  /*51a0*/  IMAD.SHL.U32 R2, R101.reuse, 0x20, RZ ;  /* 0x0000002065027824 */ /* 0x040fe200078e00ff */
[C---:B------:R-:W-:Y:S01]  /*51b0*/  SHF.L.U32 R46, R101.reuse, 0x10, RZ ;  /* 0x00000010652e7819 */ /* 0x040fe200000006ff */
[C---:B------:R-:W-:Y:S01]  /*51c0*/  IMAD.SHL.U32 R100, R101.reuse, 0x4, RZ ;  /* 0x0000000465647824 */ /* 0x040fe200078e00ff */
[C---:B------:R-:W-:Y:S01]  /*51d0*/  LOP3.LUT R102, R101.reuse, 0x60, RZ, 0xc0, !PT ;  /* 0x0000006065667812 */ /* 0x040fe200078ec0ff */
[----:B------:R-:W-:Y:S01]  /*51e0*/  HFMA2 R97, -RZ, RZ, 0, 5.9604644775390625e-08 ;  /* 0x00000001ff617431 */ /* 0x000fe200000001ff */
[----:B------:R-:W-:Y:S02]  /*51f0*/  UMOV UR49, 0x400 ;  /* 0x0000040000317882 */ /* 0x000fe40000000000 */
[----:B------:R-:W1:Y:S01]  /*5200*/  LDC R91, c[0x0][0x370] ;  /* 0x0000dc00ff5b7b82 */ /* 0x000e620000000800 */
[----:B------:R-:W-:Y:S01]  /*5210*/  ULEA UR49, UR45, UR49, 0x18 ;  /* 0x000000312d317291 */ /* 0x000fe2000f8ec0ff */
[----:B------:R-:W-:Y:S01]  /*5220*/  LOP3.LUT R3, R2, 0xc0, RZ, 0xc0, !PT ;  /* 0x000000c002037812 */ /* 0x000fe200078ec0ff */
[----:B------:R-:W-:Y:S01]  /*5230*/  HFMA2 R95, -RZ, RZ, 0, 0 ;  /* 0x00000000ff5f7431 */ /* 0x000fe200000001ff */
[----:B------:R-:W-:Y:S01]  /*5240*/  LOP3.LUT R99, R101, 0x2, RZ, 0xc0, !PT ;  /* 0x0000000265637812 */ /* 0x000fe200078ec0ff */
[----:B------:R-:W-:Y:S01]  /*5250*/  UIADD3 UR4, UPT, UPT, UR49, 0x200, URZ ;  /* 0x0000020031047890 */ /* 0x000fe2000fffe0ff */
[----:B------:R-:W-:Y:S01]  /*5260*/  LOP3.LUT R100, R3, 0x18, R100, 0xf8, !PT ;  /* 0x0000001803647812 */ /* 0x000fe200078ef864 */
[----:B------:R-:W-:Y:S01]  /*5270*/  IMAD.MOV.U32 R45, RZ, RZ, RZ ;  /* 0x000000ffff2d7224 */ /* 0x000fe200078e00ff */
[----:B------:R-:W3:Y:S01]  /*5280*/  LDC R42, c[0x0][0xf0c] ;  /* 0x0003c300ff2a7b82 */ /* 0x000ee20000000800 */
[----:B------:R-:W-:Y:S01]  /*5290*/  LOP3.LUT R46, R46, 0x600000, RZ, 0xc0, !PT ;  /* 0x006000002e2e7812 */ /* 0x000fe200078ec0ff */
[----:B------:R-:W-:Y:S01]  /*52a0*/  IMAD.MOV.U32 R105, RZ, RZ, RZ ;  /* 0x000000ffff697224 */ /* 0x000fe200078e00ff */
[----:B------:R-:W-:Y:S01]  /*52b0*/  LOP3.LUT R100, R100, 0xf20, R2, 0xf8, !PT ;  /* 0x00000f2064647812 */ /* 0x000fe200078ef802 */
[----:B------:R-:W-:Y:S01]  /*52c0*/  IMAD.U32 R93, RZ, RZ, UR4 ;  /* 0x00000004ff5d7e24 */ /* 0x000fe2000f8e00ff */
[----:B------:R-:W-:Y:S01]  /*52d0*/  LOP3.LUT R101, R101, 0x4, RZ, 0xc0, !PT ;  /* 0x0000000465657812 */ /* 0x000fe200078ec0ff */
[----:B------:R-:W4:Y:S01]  /*52e0*/  LDCU.64 UR52, c[0x0][0x348] ;  /* 0x00006900ff3477ac */ /* 0x000f220008000a00 */
[----:B------:R-:W-:Y:S01]  /*52f0*/  MOV R96, RZ ;  /* 0x000000ff00607202 */ /* 0x000fe20000000f00 */
[----:B------:R-:W1:Y:S01]  /*5300*/  LDC R89, c[0x0][0xf20] ;  /* 0x0003c800ff597b82 */ /* 0x000e620000000800 */
[----:B------:R-:W2:Y:S01]  /*5310*/  LDS R0, [UR49+0x130] ;  /* 0x00013031ff007984 */ /* 0x000ea20008000800 */
[----:B------:R-:W-:Y:S01]  /*5320*/  IMAD R100, R100, 0x2, R93 ;  /* 0x0000000264647824 */ /* 0x000fe200078e025d */
[----:B------:R-:W1:Y:S03]  /*5330*/  LDCU.64 UR40, c[0x0][0xc88] ;  /* 0x00019100ff2877ac */ /* 0x000e660008000a00 */
[--C-:B------:R-:W-:Y:S01]  /*5340*/  IMAD R99, R99, -0x10, R100.reuse ;  /* 0xfffffff063637824 */ /* 0x100fe200078e0264 */
[----:B------:R-:W1:Y:S01]  /*5350*/  LDCU.64 UR42, c[0x0][0xc90] ;  /* 0x00019200ff2a77ac */ /* 0x000e620008000a00 */
[----:B------:R-:W1:Y:S01]  /*5360*/  LDC R41, c[0x0][0xf30] ;  /* 0x0003cc00ff297b82 */ /* 0x000e620000000800 */
[----:B------:R-:W-:Y:S01]  /*5370*/  IMAD R98, R101, -0x10, R100 ;  /* 0xfffffff065627824 */ /* 0x000fe200078e0264 */
[----:B------:R-:W-:Y:S01]  /*5380*/  UMOV UR50, URZ ;  /* 0x000000ff00327c82 */ /* 0x000fe20008000000 */
[----:B------:R-:W-:-:S05]  /*5390*/  UMOV UR51, URZ ;  /* 0x000000ff00337c82 */ /* 0x000fca0008000000 */
[----:B------:R-:W1:Y:S08]  /*53a0*/  LDC.64 R84, c[0x0][0xf10] ;  /* 0x0003c400ff547b82 */ /* 0x000e700000000a00 */
[----:B------:R-:W1:Y:S08]  /*53b0*/  LDC.64 R38, c[0x0][0xf18] ;  /* 0x0003c600ff267b82 */ /* 0x000e700000000a00 */
[----:B------:R-:W1:Y:S08]  /*53c0*/  LDC.64 R36, c[0x0][0xf28] ;  /* 0x0003ca00ff247b82 */ /* 0x000e700000000a00 */
[----:B------:R-:W1:Y:S01]  /*53d0*/  LDC.64 R82, c[0x0][0xcb0] ;  /* 0x00032c00ff527b82 */ /* 0x000e620000000a00 */
[----:B--2---:R-:W-:-:S07]  /*53e0*/  IMAD.IADD R46, R0, 0x1, R46 ;  /* 0x00000001002e7824 */ /* 0x004fce00078e022e */
[----:B------:R-:W2:Y:S08]  /*53f0*/  LDC.64 R80, c[0x0][0xca8] ;  /* 0x00032a00ff507b82 */ /* 0x000eb00000000a00 */
[----:B---34-:R-:W1:Y:S02]  /*5400*/  LDC R90, c[0x0][0x374] ;  /* 0x0000dd00ff5a7b82 */ /* 0x018e640000000800 */
.L_x_136:
[----:B------:R-:W-:Y:S02]  /*5410*/  LEA R0, R105, UR49, 0x3 ;  /* 0x0000003169007c11 */ /* 0x000fe4000f8e18ff */
[----:B------:R-:W-:Y:S02]  /*5420*/  SHF.L.U32 R2, R95, 0x1f, RZ ;  /* 0x0000001f5f027819 */ /* 0x000fe400000006ff */
[----:B-1----:R-:W-:Y:S02]  /*5430*/  LEA R16, R105, UR49, 0x4 ;  /* 0x0000003169107c11 */ /* 0x002fe4000f8e20ff */
[----:B---3--:R-:W3:Y:S02]  /*5440*/  SYNCS.PHASECHK.TRANS64.TRYWAIT P0, [R0+URZ+0xa0], R2 ;  /* 0x0000a002000075a7 */ /* 0x008ee400080011ff */
[----:B---3--:R-:W-:Y:S05]  /*5450*/  @!P0 BRA `(.L_x_93) ;  /* 0x00000048005c8947 */ /* 0x008fea0003800000 */
.L_x_182:
[----:B------:R-:W4:Y:S01]  /*5460*/  LDC.64 R10, c[0x0][0xf10] ;  /* 0x0003c400ff0a7b82 */ /* 0x000f220000000a00 */
[----:B------:R-:W2:Y:S01]  /*5470*/  LDS.128 R16, [R16+0x110] ;  /* 0x0001100010107984 */ /* 0x000ea20000000c00 */
[----:B-1----:R-:W-:Y:S01]  /*5480*/  ISETP.NE.AND P1, PT, R41, 0x1, PT ;  /* 0x000000012900780c */ /* 0x002fe20003f25270 */
[----:B---3--:R-:W-:Y:S01]  /*5490*/  VIADD R0, R0, 0xb0 ;  /* 0x000000b000007836 */ /* 0x008fe20000000000 */
[----:B------:R-:W-:Y:S04]  /*54a0*/  ISETP.GE.AND P0, PT, R40, 0x1, PT ;  /* 0x000000012800780c */ /* 0x000fe80003f06270 */
[----:B------:R-:W1:Y:S01]  /*54b0*/  LDC.64 R8, c[0x0][0xf18] ;  /* 0x0003c600ff087b82 */ /* 0x000e620000000a00 */
[----:B------:R-:W-:Y:S01]  /*54c0*/  PRMT R0, RZ, 0x654, R0 ;  /* 0x00000654ff007816 */ /* 0x000fe20000000000 */
[----:B------:R-:W-:Y:S01]  /*54d0*/  @!PT LDS RZ, [RZ] ;  /* 0x00000000fffff984 */ /* 0x000fe20000000800 */
[----:B------:R-:W-:Y:S01]  /*54e0*/  @!PT LDS RZ, [RZ] ;  /* 0x00000000fffff984 */ /* 0x000fe20000000800 */
[----:B------:R-:W-:Y:S01]  /*54f0*/  @!PT LDS RZ, [RZ] ;  /* 0x00000000fffff984 */ /* 0x000fe20000000800 */
[----:B------:R-:W-:Y:S01]  /*5500*/  @!PT LDS RZ, [RZ] ;  /* 0x00000000fffff984 */ /* 0x000fe20000000800 */
[----:B------:R3:W-:Y:S06]  /*5510*/  MEMBAR.ALL.CTA ;  /* 0x0000000000007992 */ /* 0x0007ec0000008000 */
[----:B---3--:R-:W3:Y:S01]  /*5520*/  FENCE.VIEW.ASYNC.S ;  /* 0x00000000000073c6 */ /* 0x008ee20000000000 */
[----:B------:R-:W1:Y:S08]  /*5530*/  @!P1 LDC R12, c[0x0][0xf20] ;  /* 0x0003c800ff0c9b82 */ /* 0x000e700000000800 */
[----:B------:R-:W1:Y:S01]  /*5540*/  @!P1 LDC R7, c[0x0][0xf0c] ;  /* 0x0003c300ff079b82 */ /* 0x000e620000000800 */
[----:B---3--:R3:W-:Y:S01]  /*5550*/  SYNCS.ARRIVE.TRANS64.RED.A1T0 RZ, [R0+URZ], RZ ;  /* 0x000000ff00ff79a7 */ /* 0x0087e200081004ff */
[----:B--2---:R-:W-:Y:S04]  /*5560*/  LOP3.LUT P4, RZ, R18, 0x1, RZ, 0xc0, !PT ;  /* 0x0000000112ff7812 */ /* 0x004fe8000788c0ff */
[----:B------:R-:W-:Y:S09]  /*5570*/  P2R R103, PR, RZ, 0x10 ;  /* 0x00000010ff677803 */ /* 0x000ff20000000000 */
[----:B------:R-:W-:Y:S02]  /*5580*/  @P4 MOV R44, R16 ;  /* 0x00000010002c4202 */ /* 0x000fe40000000f00 */
[----:B------:R-:W-:Y:S01]  /*5590*/  @P4 LOP3.LUT R43, R17, 0xffff, RZ, 0xc0, !PT ;  /* 0x0000ffff112b4812 */ /* 0x000fe200078ec0ff */
[----:B---34-:R-:W-:Y:S06]  /*55a0*/  @!P0 BRA `(.L_x_94) ;  /* 0x0000000000a48947 */ /* 0x018fec0003800000 */
[----:B------:R-:W-:Y:S01]  /*55b0*/  IMAD.HI.U32 R0, R90, R39, RZ ;  /* 0x000000275a007227 */ /* 0x000fe200078e00ff */
[----:B------:R-:W-:Y:S02]  /*55c0*/  ISETP.NE.AND P0, PT, R38, 0x1, PT ;  /* 0x000000012600780c */ /* 0x000fe40003f05270 */
[----:B------:R-:W-:Y:S01]  /*55d0*/  ISETP.NE.AND P2, PT, R40, 0x1, PT ;  /* 0x000000012800780c */ /* 0x000fe20003f45270 */
[----:B------:R-:W-:Y:S01]  /*55e0*/  IMAD.HI.U32 R4, R91, R84, RZ ;  /* 0x000000545b047227 */ /* 0x000fe200078e00ff */
[----:B------:R-:W-:Y:S02]  /*55f0*/  SHF.R.U32.HI R0, RZ, R89, R0 ;  /* 0x00000059ff007219 */ /* 0x000fe40000011600 */
[----:B------:R-:W-:Y:S01]  /*5600*/  ISETP.NE.AND P3, PT, R42, 0x1, PT ;  /* 0x000000012a00780c */ /* 0x000fe20003f65270 */
[----:B------:R-:W-:Y:S01]  /*5610*/  IMAD.HI.U32 R6, R43, R39, RZ ;  /* 0x000000272b067227 */ /* 0x000fe200078e00ff */
[-C--:B------:R-:W-:Y:S02]  /*5620*/  SHF.R.U32.HI R4, RZ, R85.reuse, R4 ;  /* 0x00000055ff047219 */ /* 0x080fe40000011604 */
[----:B------:R-:W-:Y:S01]  /*5630*/  SEL R0, R90, R0, !P0 ;  /* 0x000000005a007207 */ /* 0x000fe20004000000 */
[----:B------:R-:W-:Y:S01]  /*5640*/  IMAD.HI.U32 R5, R44, R84, RZ ;  /* 0x000000542c057227 */ /* 0x000fe200078e00ff */
[----:B------:R-:W-:Y:S03]  /*5650*/  SEL R4, R91, R4, !P3 ;  /* 0x000000045b047207 */ /* 0x000fe60005800000 */
[-C--:B------:R-:W-:Y:S01]  /*5660*/  IMAD.HI.U32 R3, R0, R36.reuse, RZ ;  /* 0x0000002400037227 */ /* 0x080fe200078e00ff */
[----:B------:R-:W-:Y:S03]  /*5670*/  SHF.R.U32.HI R5, RZ, R85, R5 ;  /* 0x00000055ff057219 */ /* 0x000fe60000011605 */
[----:B------:R-:W-:Y:S01]  /*5680*/  IMAD.HI.U32 R2, R4, R36, RZ ;  /* 0x0000002404027227 */ /* 0x000fe200078e00ff */
[----:B------:R-:W-:Y:S02]  /*5690*/  @P2 SHF.R.U32.HI R0, RZ, R37, R3 ;  /* 0x00000025ff002219 */ /* 0x000fe40000011603 */
[----:B------:R-:W-:Y:S02]  /*56a0*/  SHF.R.U32.HI R3, RZ, R89, R6 ;  /* 0x00000059ff037219 */ /* 0x000fe40000011606 */
[----:B------:R-:W-:Y:S01]  /*56b0*/  @P2 SHF.R.U32.HI R4, RZ, R37, R2 ;  /* 0x00000025ff042219 */ /* 0x000fe20000011602 */
[----:B------:R-:W-:Y:S01]  /*56c0*/  IMAD R0, R40, R0, RZ ;  /* 0x0000000028007224 */ /* 0x000fe200078e02ff */
[----:B------:R-:W-:Y:S02]  /*56d0*/  SEL R3, R43, R3, !P0 ;  /* 0x000000032b037207 */ /* 0x000fe40004000000 */
[----:B------:R-:W-:Y:S01]  /*56e0*/  SEL R2, R44, R5, !P3 ;  /* 0x000000052c027207 */ /* 0x000fe20005800000 */
[----:B------:R-:W-:Y:S01]  /*56f0*/  IMAD R5, R40, R4, RZ ;  /* 0x0000000428057224 */ /* 0x000fe200078e02ff */
[C---:B------:R-:W-:Y:S01]  /*5700*/  ISETP.GE.AND P0, PT, R3.reuse, R0, PT ;  /* 0x000000000300720c */ /* 0x040fe20003f06270 */
[C---:B------:R-:W-:Y:S03]  /*5710*/  IMAD.HI.U32 R0, R3.reuse, R36, RZ ;  /* 0x0000002403007227 */ /* 0x040fe600078e00ff */
[C---:B------:R-:W-:Y:S02]  /*5720*/  ISETP.GE.OR P0, PT, R2.reuse, R5, P0 ;  /* 0x000000050200720c */ /* 0x040fe40000706670 */
[----:B------:R-:W-:Y:S04]  /*5730*/  SHF.R.U32.HI R0, RZ, R37, R0 ;  /* 0x00000025ff007219 */ /* 0x000fe80000011600 */
[C---:B------:R-:W-:Y:S05]  /*5740*/  SEL R6, R3.reuse, R0, !P2 ;  /* 0x0000000003067207 */ /* 0x040fea0005000000 */
        /* <DEDUP_REMOVED lines=14> */
[----:B------:R-:W-:Y:S07]  /*5830*/  IMAD R43, R3, R38, R43 ;  /* 0x00000026032b7224 */ /* 0x000fee00078e022b */
.L_x_94:
[----:B-1----:R-:W-:Y:S01]  /*5840*/  @!P1 IMAD.HI.U32 R2, R43, R9, RZ ;  /* 0x000000092b029227 */ /* 0x002fe200078e00ff */
[----:B------:R-:W-:Y:S01]  /*5850*/  @!P1 ISETP.NE.AND P0, PT, R8, 0x1, PT ;  /* 0x000000010800980c */ /* 0x000fe20003f05270 */
[----:B------:R-:W-:Y:S01]  /*5860*/  USHF.L.U32 UR38, UR27, 0x7, URZ ;  /* 0x000000071b267899 */ /* 0x000fe200080006ff */
[----:B------:R-:W-:Y:S01]  /*5870*/  @!P1 ISETP.NE.AND P2, PT, R7, 0x1, PT ;  /* 0x000000010700980c */ /* 0x000fe20003f45270 */
[C---:B------:R-:W-:Y:S01]  /*5880*/  @!P1 IMAD.HI.U32 R0, R44.reuse, R10, RZ ;  /* 0x0000000a2c009227 */ /* 0x040fe200078e00ff */
[----:B------:R-:W-:Y:S01]  /*5890*/  @!P1 SHF.R.U32.HI R2, RZ, R12, R2 ;  /* 0x0000000cff029219 */ /* 0x000fe20000011602 */
[----:B------:R-:W-:Y:S01]  /*58a0*/  USHF.L.U32 UR37, UR11, 0x7, URZ ;  /* 0x000000070b257899 */ /* 0x000fe200080006ff */
[----:B------:R-:W-:Y:S01]  /*58b0*/  @P4 SHF.R.U32.HI R94, RZ, 0x10, R17 ;  /* 0x00000010ff5e4819 */ /* 0x000fe20000011611 */
[----:B------:R-:W-:Y:S01]  /*58c0*/  VIADD R105, R105, 0x1 ;  /* 0x0000000169697836 */ /* 0x000fe20000000000 */
[----:B------:R-:W-:Y:S01]  /*58d0*/  @!P1 SEL R2, R43, R2, !P0 ;  /* 0x000000022b029207 */ /* 0x000fe20004000000 */
[----:B------:R-:W-:Y:S01]  /*58e0*/  BSSY.RECONVERGENT B6, `(.L_x_95) ;  /* 0x0000028000067945 */ /* 0x000fe20003800200 */
[----:B------:R-:W-:Y:S02]  /*58f0*/  @!P1 SHF.R.U32.HI R0, RZ, R11, R0 ;  /* 0x0000000bff009219 */ /* 0x000fe40000011600 */
[----:B------:R-:W-:Y:S02]  /*5900*/  LOP3.LUT P0, RZ, R93, 0x1b0, RZ, 0xc0, !PT ;  /* 0x000001b05dff7812 */ /* 0x000fe4000780c0ff */
[----:B------:R-:W-:Y:S05]  /*5910*/  @!P1 SEL R3, R44, R0, !P2 ;  /* 0x000000002c039207 */ /* 0x000fea0005000000 */
[----:B------:R-:W-:Y:S02]  /*5920*/  @!P1 IMAD.IADD R0, R2, 0x1, -R3 ;  /* 0x0000000102009824 */ /* 0x000fe400078e0a03 */
[----:B------:R-:W-:Y:S02]  /*5930*/  @!P1 IMAD.IADD R2, R3, 0x1, -R2 ;  /* 0x0000000103029824 */ /* 0x000fe400078e0a02 */
[----:B------:R-:W-:Y:S02]  /*5940*/  @!P1 IMAD R44, R0, R7, R44 ;  /* 0x00000007002c9224 */ /* 0x000fe400078e022c */
[----:B------:R-:W-:Y:S01]  /*5950*/  @!P1 IMAD R43, R2, R8, R43 ;  /* 0x00000008022b9224 */ /* 0x000fe200078e022b */
[----:B------:R-:W-:Y:S06]  /*5960*/  @!P0 BRA `(.L_x_96) ;  /* 0x00000000007c8947 */ /* 0x000fec0003800000 */
[----:B------:R-:W1:Y:S01]  /*5970*/  LDCU.64 UR8, c[0x4][0x80] ;  /* 0x01001000ff0877ac */ /* 0x000e620008000a00 */
[----:B------:R-:W-:Y:S01]  /*5980*/  MOV R2, 0x0 ;  /* 0x0000000000027802 */ /* 0x000fe20000000f00 */
[----:B------:R-:W-:Y:S02]  /*5990*/  HFMA2 R12, -RZ, RZ, 0, 5.9604644775390625e-08 ;  /* 0x00000001ff0c7431 */ /* 0x000fe400000001ff */
[----:B------:R-:W-:Y:S01]  /*59a0*/  IMAD.MOV.U32 R8, RZ, RZ, 0x70 ;  /* 0x00000070ff087424 */ /* 0x000fe200078e00ff */
[----:B------:R2:W3:Y:S01]  /*59b0*/  LDC.64 R14, c[0x4][R2] ;  /* 0x01000000020e7b82 */ /* 0x0004e20000000a00 */
[----:B------:R-:W4:Y:S01]  /*59c0*/  LDCU.64 UR6, c[0x4][0x88] ;  /* 0x01001100ff0677ac */ /* 0x000f220008000a00 */
[----:B------:R-:W-:Y:S01]  /*59d0*/  IMAD.MOV.U32 R13, RZ, RZ, RZ ;  /* 0x000000ffff0d7224 */ /* 0x000fe200078e00ff */
[----:B------:R-:W2:Y:S01]  /*59e0*/  LDCU.64 UR4, c[0x4][0x8] ;  /* 0x01000100ff0477ac */ /* 0x000ea20008000a00 */
[----:B-1----:R-:W-:Y:S01]  /*59f0*/  MOV R5, UR9 ;  /* 0x0000000900057c02 */ /* 0x002fe20008000f00 */
[----:B------:R-:W-:Y:S01]  /*5a00*/  IMAD.U32 R4, RZ, RZ, UR8 ;  /* 0x00000008ff047e24 */ /* 0x000fe2000f8e00ff */
[----:B----4-:R-:W-:Y:S01]  /*5a10*/  MOV R7, UR7 ;  /* 0x0000000700077c02 */ /* 0x010fe20008000f00 */
[----:B------:R-:W-:Y:S01]  /*5a20*/  IMAD.U32 R6, RZ, RZ, UR6 ;  /* 0x00000006ff067e24 */ /* 0x000fe2000f8e00ff */
[----:B--2---:R-:W-:Y:S01]  /*5a30*/  MOV R11, UR5 ;  /* 0x00000005000b7c02 */ /* 0x004fe20008000f00 */
[----:B------:R-:W-:Y:S02]  /*5a40*/  IMAD.U32 R10, RZ, RZ, UR4 ;  /* 0x00000004ff0a7e24 */ /* 0x000fe4000f8e00ff */
[----:B------:R-:W-:Y:S07]  /*5a50*/  LEPC R20, `(.L_x_97) ;  /* 0x000000001014794e */ /* 0x000fee0000000000 */
[----:B---3-5:R-:W-:Y:S05]  /*5a60*/  CALL.ABS.NOINC R14 ;  /* 0x000000000e007343 */ /* 0x028fea0003c00000 */
.L_x_97:
[----:B------:R-:W1:Y:S01]  /*5a70*/  LDCU.64 UR8, c[0x4][0x80] ;  /* 0x01001000ff0877ac */ /* 0x000e620008000a00 */
[----:B------:R-:W2:Y:S01]  /*5a80*/  LDC.64 R2, c[0x4][R2] ;  /* 0x0100000002027b82 */ /* 0x000ea20000000a00 */
[----:B------:R-:W-:Y:S02]  /*5a90*/  HFMA2 R12, -RZ, RZ, 0, 5.9604644775390625e-08 ;  /* 0x00000001ff0c7431 */ /* 0x000fe400000001ff */
[----:B------:R-:W-:Y:S02]  /*5aa0*/  IMAD.MOV.U32 R8, RZ, RZ, 0x70 ;  /* 0x00000070ff087424 */ /* 0x000fe400078e00ff */
[----:B------:R-:W-:Y:S01]  /*5ab0*/  IMAD.MOV.U32 R13, RZ, RZ, RZ ;  /* 0x000000ffff0d7224 */ /* 0x000fe200078e00ff */
[----:B------:R-:W3:Y:S01]  /*5ac0*/  LDCU.64 UR6, c[0x4][0x88] ;  /* 0x01001100ff0677ac */ /* 0x000ee20008000a00 */
[----:B------:R-:W4:Y:S01]  /*5ad0*/  LDCU.64 UR4, c[0x4][0x8] ;  /* 0x01000100ff0477ac */ /* 0x000f220008000a00 */
[----:B-1----:R-:W-:Y:S02]  /*5ae0*/  MOV R4, UR8 ;  /* 0x0000000800047c02 */ /* 0x002fe40008000f00 */
[----:B------:R-:W-:Y:S02]  /*5af0*/  MOV R5, UR9 ;  /* 0x0000000900057c02 */ /* 0x000fe40008000f00 */
[----:B---3--:R-:W-:Y:S01]  /*5b00*/  MOV R7, UR7 ;  /* 0x0000000700077c02 */ /* 0x008fe20008000f00 */
[----:B------:R-:W-:Y:S01]  /*5b10*/  IMAD.U32 R6, RZ, RZ, UR6 ;  /* 0x00000006ff067e24 */ /* 0x000fe2000f8e00ff */
[----:B----4-:R-:W-:Y:S01]  /*5b20*/  MOV R11, UR5 ;  /* 0x00000005000b7c02 */ /* 0x010fe20008000f00 */
[----:B------:R-:W-:Y:S02]  /*5b30*/  IMAD.U32 R10, RZ, RZ, UR4 ;  /* 0x00000004ff0a7e24 */ /* 0x000fe4000f8e00ff */
[----:B------:R-:W-:Y:S07]  /*5b40*/  LEPC R20, `(.L_x_96) ;  /* 0x000000001014794e */ /* 0x000fee0000000000 */
[----:B--2---:R-:W-:Y:S05]  /*5b50*/  CALL.ABS.NOINC R2 ;  /* 0x0000000002007343 */ /* 0x004fea0003c00000 */
.L_x_96:
[----:B------:R-:W-:Y:S05]  /*5b60*/  BSYNC.RECONVERGENT B6 ;  /* 0x0000000000067941 */ /* 0x000fea0003800200 */
.L_x_95:
[----:B------:R-:W-:Y:S01]  /*5b70*/  ISETP.NE.U32.AND P4, PT, R82, RZ, PT ;  /* 0x000000ff5200720c */ /* 0x000fe20003f85070 */
[----:B------:R-:W-:Y:S01]  /*5b80*/  UISETP.NE.AND UP2, UPT, UR48, URZ, UPT ;  /* 0x000000ff3000728c */ /* 0x000fe2000bf45270 */
[----:B------:R-:W-:Y:S01]  /*5b90*/  ISETP.NE.U32.AND P2, PT, RZ, UR40, PT ;  /* 0x00000028ff007c0c */ /* 0x000fe2000bf45070 */
[----:B------:R-:W-:Y:S01]  /*5ba0*/  UISETP.NE.U32.AND UP1, UPT, UR42, URZ, UPT ;  /* 0x000000ff2a00728c */ /* 0x000fe2000bf25070 */
[----:B------:R-:W-:Y:S01]  /*5bb0*/  ISETP.NE.AND.EX P4, PT, R83, RZ, PT, P4 ;  /* 0x000000ff5300720c */ /* 0x000fe20003f85340 */
[----:B------:R-:W-:Y:S01]  /*5bc0*/  UPLOP3.LUT UP0, UPT, UPT, UPT, UPT, 0x40, 0x4 ;  /* 0x000000000004789c */ /* 0x000fe20003f0e870 */
[----:B------:R-:W-:Y:S01]  /*5bd0*/  ISETP.NE.AND.EX P2, PT, RZ, UR41, PT, P2 ;  /* 0x00000029ff007c0c */ /* 0x000fe2000bf45320 */
[----:B------:R-:W-:Y:S01]  /*5be0*/  UISETP.NE.AND.EX UP1, UPT, UR43, URZ, UPT, UP1 ;  /* 0x000000ff2b00728c */ /* 0x000fe2000bf25310 */
[----:B------:R-:W-:Y:S04]  /*5bf0*/  PLOP3.LUT P1, PT, PT, PT, UP2, 0x80, 0x8 ;  /* 0x000000000008781c */ /* 0x000fe80003f2f028 */
[----:B------:R-:W-:Y:S06]  /*5c00*/  @UP2 UPLOP3.LUT UP0, UPT, UPT, UPT, UP1, 0x80, 0x8 ;  /* 0x000000000008289c */ /* 0x000fec0003f0f010 */
[----:B------:R-:W-:Y:S01]  /*5c10*/  PLOP3.LUT P0, PT, PT, PT, UP0, 0x80, 0x8 ;  /* 0x000000000008781c */ /* 0x000fe20003f0f008 */
[----:B------:R-:W-:Y:S01]  /*5c20*/  @!UPT UIADD3 URZ, UPT, UPT, URZ, URZ, URZ ;  /* 0x000000fffffff290 */ /* 0x000fe2000fffe0ff */
[----:B------:R-:W-:Y:S11]  /*5c30*/  BRA.U !UP1, `(.L_x_98) ;  /* 0x0000000109387547 */ /* 0x000ff6000b800000 */
[----:B------:R-:W-:Y:S01]  /*5c40*/  UISETP.NE.U32.AND UP0, UPT, UR40, URZ, UPT ;  /* 0x000000ff2800728c */ /* 0x000fe2000bf05070 */
[----:B------:R-:W-:Y:S02]  /*5c50*/  HFMA2 R0, -RZ, RZ, 0, 5.9604644775390625e-08 ;  /* 0x00000001ff007431 */ /* 0x000fe400000001ff */
[----:B------:R-:W-:Y:S01]  /*5c60*/  IMAD.MOV.U32 R88, RZ, RZ, 0x1 ;  /* 0x00000001ff587424 */ /* 0x000fe200078e00ff */
[----:B------:R-:W-:Y:S06]  /*5c70*/  UISETP.NE.AND.EX UP0, UPT, UR41, URZ, UPT, UP0 ;  /* 0x000000ff2900728c */ /* 0x000fec000bf05300 */
[----:B------:R-:W-:Y:S05]  /*5c80*/  PLOP3.LUT P3, PT, PT, PT, UP0, 0x80, 0x8 ;  /* 0x000000000008781c */ /* 0x000fea0003f6f008 */
[----:B------:R-:W1:Y:S01]  /*5c90*/  @UP0 LDCU.64 UR6, c[0x0][0xc88] ;  /* 0x00019100ff0607ac */ /* 0x000e620008000a00 */
[----:B------:R-:W-:Y:S07]  /*5ca0*/  @UP0 UIMAD UR4, UR44, UR42, URZ ;  /* 0x0000002a2c0402a4 */ /* 0x000fee000f8e02ff */
[----:B------:R-:W-:Y:S01]  /*5cb0*/  @!P3 PRMT R88, R0, 0x7610, R88 ;  /* 0x000076100058b816 */ /* 0x000fe20000000058 */
[----:B-1----:R-:W-:Y:S03]  /*5cc0*/  @UP0 UIMAD.WIDE UR6, UR4, 0x4, UR6 ;  /* 0x00000004040608a5 */ /* 0x002fe6000f8e0206 */
[----:B------:R-:W1:Y:S03]  /*5cd0*/  @!UP0 LDCU UR4, c[0x0][0xc80] ;  /* 0x00019000ff0487ac */ /* 0x000e660008000800 */
[----:B------:R-:W-:Y:S01]  /*5ce0*/  IMAD.U32 R2, RZ, RZ, UR6 ;  /* 0x00000006ff027e24 */ /* 0x000fe2000f8e00ff */
[----:B------:R-:W-:Y:S05]  /*5cf0*/  MOV R3, UR7 ;  /* 0x0000000700037c02 */ /* 0x000fea0008000f00 */
[----:B-----5:R2:W5:Y:S02]  /*5d00*/  @P3 LDG.E R49, desc[UR46][R2.64] ;  /* 0x0000002e02313981 */ /* 0x020564000c1e1900 */
[----:B-12---:R-:W-:Y:S02]  /*5d10*/  @!P3 IMAD.U32 R49, RZ, RZ, UR4 ;  /* 0x00000004ff31be24 */ /* 0x006fe4000f8e00ff */
.L_x_98:
[----:B------:R-:W-:Y:S05]  /*5d20*/  @!P4 BRA `(.L_x_99) ;  /* 0x000000000020c947 */ /* 0x000fea0003800000 */
[----:B------:R-:W-:Y:S04]  /*5d30*/  ISETP.NE.U32.AND P3, PT, R80, RZ, PT ;  /* 0x000000ff5000720c */ /* 0x000fe80003f65070 */
[----:B------:R-:W-:Y:S11]  /*5d40*/  ISETP.NE.AND.EX P3, PT, R81, RZ, PT, P3 ;  /* 0x000000ff5100720c */ /* 0x000ff60003f65330 */
[----:B------:R-:W-:Y:S02]  /*5d50*/  @!UPT UIADD3 URZ, UPT, UPT, URZ, URZ, URZ ;  /* 0x000000fffffff290 */ /* 0x000fe4000fffe0ff */
[----:B------:R-:W1:Y:S01]  /*5d60*/  @P3 LDC.64 R2, c[0x0][0xca8] ;  /* 0x00032a00ff023b82 */ /* 0x000e620000000a00 */
[----:B------:R-:W-:Y:S04]  /*5d70*/  @P3 IMAD R0, R82, UR44, RZ ;  /* 0x0000002c52003c24 */ /* 0x000fe8000f8e02ff */
[----:B-1----:R-:W-:Y:S05]  /*5d80*/  @P3 IMAD.WIDE R2, R0, 0x4, R2 ;  /* 0x0000000400023825 */ /* 0x002fea00078e0202 */
[----:B-----5:R1:W5:Y:S02]  /*5d90*/  @P3 LDG.E R47, desc[UR46][R2.64] ;  /* 0x0000002e022f3981 */ /* 0x020364000c1e1900 */
[----:B-1----:R-:W2:Y:S02]  /*5da0*/  @!P3 LDC R47, c[0x0][0xca0] ;  /* 0x00032800ff2fbb82 */ /* 0x002ea40000000800 */
.L_x_99:
[----:B-----5:R-:W-:Y:S01]  /*5db0*/  FSETP.NEU.AND P3, PT, R49, RZ, PT ;  /* 0x000000ff3100720b */ /* 0x020fe20003f6d000 */
[----:B------:R-:W-:Y:S01]  /*5dc0*/  BSSY B1, `(.L_x_100) ;  /* 0x0000039000017945 */ /* 0x000fe20003800000 */
[----:B------:R-:W-:Y:S01]  /*5dd0*/  SEL R3, RZ, 0xffffffff, P2 ;  /* 0xffffffffff037807 */ /* 0x000fe20001000000 */
[----:B------:R-:W-:Y:S01]  /*5de0*/  IMAD.MOV.U32 R66, RZ, RZ, 0x1 ;  /* 0x00000001ff427424 */ /* 0x000fe200078e00ff */
[----:B------:R-:W-:Y:S01]  /*5df0*/  @P1 LOP3.LUT P2, RZ, R88, 0xff, RZ, 0xc0, !PT ;  /* 0x000000ff58ff1812 */ /* 0x000fe2000784c0ff */
[----:B------:R-:W-:Y:S01]  /*5e00*/  IMAD R48, R45, 0x80, R46 ;  /* 0x000000802d307824 */ /* 0x000fe200078e022e */
[----:B------:R-:W-:Y:S01]  /*5e10*/  @P1 SEL R0, RZ, 0xffffffff, P3 ;  /* 0xffffffffff001807 */ /* 0x000fe20001800000 */
[----:B------:R-:W-:Y:S01]  /*5e20*/  IMAD R106, R101, -0x10, R99 ;  /* 0xfffffff0656a7824 */ /* 0x000fe200078e0263 */
[----:B------:R-:W-:Y:S01]  /*5e30*/  LOP3.LUT R97, R97, 0x1, RZ, 0x3c, !PT ;  /* 0x0000000161617812 */ /* 0x000fe200078e3cff */
[----:B------:R-:W-:Y:S01]  /*5e40*/  IMAD.MOV.U32 R65, RZ, RZ, RZ ;  /* 0x000000ffff417224 */ /* 0x000fe200078e00ff */
[----:B------:R-:W-:Y:S02]  /*5e50*/  @P0 SEL R0, R3, R0, !P2 ;  /* 0x0000000003000207 */ /* 0x000fe40005000000 */
[----:B------:R-:W-:Y:S02]  /*5e60*/  CS2R R78, SRZ ;  /* 0x00000000004e7805 */ /* 0x000fe4000001ff00 */
[----:B------:R-:W-:Y:S02]  /*5e70*/  LEA R64, R45, UR49, 0x3 ;  /* 0x000000312d407c11 */ /* 0x000fe4000f8e18ff */
[----:B------:R-:W-:Y:S02]  /*5e80*/  CS2R R76, SRZ ;  /* 0x00000000004c7805 */ /* 0x000fe4000001ff00 */
[----:B------:R-:W-:Y:S02]  /*5e90*/  @P1 LOP3.LUT R0, R0, 0x1, RZ, 0xc0, !PT ;  /* 0x0000000100001812 */ /* 0x000fe400078ec0ff */
[----:B------:R-:W-:Y:S02]  /*5ea0*/  CS2R R70, SRZ ;  /* 0x0000000000467805 */ /* 0x000fe4000001ff00 */
[----:B------:R-:W-:Y:S02]  /*5eb0*/  PLOP3.LUT P2, PT, PT, PT, UP1, 0x80, 0x8 ;  /* 0x000000000008781c */ /* 0x000fe40003f4f018 */
[----:B------:R-:W-:Y:S02]  /*5ec0*/  CS2R R68, SRZ ;  /* 0x0000000000447805 */ /* 0x000fe4000001ff00 */
[----:B------:R-:W-:Y:S02]  /*5ed0*/  ISETP.NE.U32.OR P5, PT, R0, 0x1, !P1 ;  /* 0x000000010000780c */ /* 0x000fe40004fa5470 */
[----:B------:R-:W-:Y:S02]  /*5ee0*/  CS2R R62, SRZ ;  /* 0x00000000003e7805 */ /* 0x000fe4000001ff00 */
[----:B------:R-:W-:Y:S02]  /*5ef0*/  LOP3.LUT P4, R104, R88, 0xff, RZ, 0xc0, !PT ;  /* 0x000000ff58687812 */ /* 0x000fe4000788c0ff */
[----:B------:R-:W-:Y:S02]  /*5f00*/  CS2R R60, SRZ ;  /* 0x00000000003c7805 */ /* 0x000fe4000001ff00 */
[----:B------:R-:W-:Y:S02]  /*5f10*/  SEL R2, RZ, 0xffffffff, P3 ;  /* 0xffffffffff027807 */ /* 0x000fe40001800000 */
[----:B------:R-:W-:Y:S02]  /*5f20*/  CS2R R58, SRZ ;  /* 0x00000000003a7805 */ /* 0x000fe4000001ff00 */
[----:B------:R-:W-:Y:S02]  /*5f30*/  P2R R107, PR, RZ, 0x20 ;  /* 0x00000020ff6b7803 */ /* 0x000fe40000000000 */
[----:B------:R-:W-:Y:S02]  /*5f40*/  CS2R R56, SRZ ;  /* 0x0000000000387805 */ /* 0x000fe4000001ff00 */
[----:B------:R-:W-:Y:S02]  /*5f50*/  @P2 SEL R2, R3, R2, !P4 ;  /* 0x0000000203022207 */ /* 0x000fe40006000000 */
[----:B------:R-:W-:Y:S02]  /*5f60*/  @P5 SHF.L.U32 R0, R97, 0x1f, RZ ;  /* 0x0000001f61005819 */ /* 0x000fe400000006ff */
[----:B------:R-:W-:Y:S02]  /*5f70*/  LOP3.LUT R2, R2, 0x1, RZ, 0xc0, !PT ;  /* 0x0000000102027812 */ /* 0x000fe400078ec0ff */
[----:B------:R1:W3:Y:S02]  /*5f80*/  @P5 SYNCS.PHASECHK.TRANS64.TRYWAIT P1, [UR49+0x50], R0 ;  /* 0x00005000ff0055a7 */ /* 0x0002e40008021131 */
[----:B------:R-:W-:Y:S04]  /*5f90*/  ISETP.NE.U32.AND P2, PT, R2, 0x1, PT ;  /* 0x000000010200780c */ /* 0x000fe80003f45070 */
[----:B------:R-:W-:Y:S02]  /*5fa0*/  P2R R67, PR, RZ, 0x4 ;  /* 0x00000004ff437803 */ /* 0x000fe40000000000 */
[----:B-1----:R-:W-:Y:S04]  /*5fb0*/  SHF.L.U32 R0, R96, 0x1f, RZ ;  /* 0x0000001f60007819 */ /* 0x002fe800000006ff */
[----:B------:R1:W4:Y:S01]  /*5fc0*/  SYNCS.PHASECHK.TRANS64.TRYWAIT P0, [R64+URZ+0xc0], R0 ;  /* 0x0000c000400075a7 */ /* 0x00032200080011ff */
[----:B---3--:R-:W-:Y:S01]  /*5fd0*/  @P5 SEL R66, RZ, 0x1, !P1 ;  /* 0x00000001ff425807 */ /* 0x008fe20004800000 */
[----:B-1----:R-:W-:Y:S06]  /*5fe0*/  @!P5 BRA `(.L_x_101) ;  /* 0x000000000058d947 */ /* 0x002fec0003800000 */
[----:B------:R-:W-:Y:S01]  /*5ff0*/  IMAD.MOV.U32 R79, RZ, RZ, RZ ;  /* 0x000000ffff4f7224 */ /* 0x000fe200078e00ff */
[----:B------:R-:W-:Y:S01]  /*6000*/  ISETP.NE.AND P1, PT, R66, RZ, PT ;  /* 0x000000ff4200720c */ /* 0x000fe20003f25270 */
[----:B------:R-:W-:Y:S01]  /*6010*/  BSSY B0, `(.L_x_102) ;  /* 0x000000c000007945 */ /* 0x000fe20003800000 */
[----:B------:R-:W-:Y:S02]  /*6020*/  CS2R R58, SRZ ;  /* 0x00000000003a7805 */ /* 0x000fe4000001ff00 */
[----:B------:R-:W-:Y:S02]  /*6030*/  CS2R R56, SRZ ;  /* 0x0000000000387805 */ /* 0x000fe4000001ff00 */
[----:B------:R-:W-:Y:S02]  /*6040*/  CS2R R62, SRZ ;  /* 0x00000000003e7805 */ /* 0x000fe4000001ff00 */
[----:B------:R-:W-:Y:S02]  /*6050*/  CS2R R60, SRZ ;  /* 0x00000000003c7805 */ /* 0x000fe4000001ff00 */
[----:B------:R-:W-:Y:S02]  /*6060*/  CS2R R70, SRZ ;  /* 0x0000000000467805 */ /* 0x000fe4000001ff00 */
[----:B------:R-:W-:Y:S02]  /*6070*/  CS2R R68, SRZ ;  /* 0x0000000000447805 */ /* 0x000fe4000001ff00 */
[----:B------:R-:W-:Y:S01]  /*6080*/  CS2R R76, SRZ ;  /* 0x00000000004c7805 */ /* 0x000fe2000001ff00 */
[----:B------:R-:W-:Y:S06]  /*6090*/  @P1 BRA `(.L_x_103) ;  /* 0x00000000000c1947 */ /* 0x000fec0003800000 */
[----:B------:R-:W-:Y:S04]  /*60a0*/  SHF.L.U32 R3, R97, 0x1f, RZ ;  /* 0x0000001f61037819 */ /* 0x000fe800000006ff */
[----:B------:R-:W1:Y:S02]  /*60b0*/  SYNCS.PHASECHK.TRANS64.TRYWAIT P1, [UR49+0x50], R3 ;  /* 0x00005003ff0075a7 */ /* 0x000e640008021131 */
[----:B-1----:R-:W-:Y:S05]  /*60c0*/  @!P1 BRA `(.L_x_104) ;  /* 0x0000003c00549947 */ /* 0x002fea0003800000 */
.L_x_103:
[----:B------:R-:W-:Y:S05]  /*60d0*/  BSYNC B0 ;  /* 0x0000000000007941 */ /* 0x000fea0003800000 */
.L_x_102:
[----:B------:R-:W-:Y:S01]  /*60e0*/  ISETP.NE.AND P1, PT, R67, RZ, PT ;  /* 0x000000ff4300720c */ /* 0x000fe20003f25270 */
[----:B------:R-:W-:Y:S11]  /*60f0*/  HFMA2 R65, -RZ, RZ, 0, 5.9604644775390625e-08 ;  /* 0x00000001ff417431 */ /* 0x000ff600000001ff */
[----:B------:R-:W-:Y:S01]  /*6100*/  @!UPT UIADD3 URZ, UPT, UPT, URZ, URZ, URZ ;  /* 0x000000fffffff290 */ /* 0x000fe2000fffe0ff */
[----:B------:R3:W1:Y:S04]  /*6110*/  @P1 LDS.128 R56, [R100] ;  /* 0x0000000064381984 */ /* 0x0006680000000c00 */
[----:B------:R3:W1:Y:S04]  /*6120*/  @P1 LDS.128 R60, [R99+0x10] ;  /* 0x00001000633c1984 */ /* 0x0006680000000c00 */
[----:B------:R3:W1:Y:S04]  /*6130*/  @P1 LDS.128 R68, [R98+0x20] ;  /* 0x0000200062441984 */ /* 0x0006680000000c00 */
[----:B------:R3:W1:Y:S02]  /*6140*/  @P1 LDS.128 R76, [R106+0x30] ;  /* 0x000030006a4c1984 */ /* 0x0006640000000c00 */
.L_x_101:
[----:B------:R-:W-:Y:S05]  /*6150*/  BSYNC B1 ;  /* 0x0000000000017941 */ /* 0x000fea0003800000 */
.L_x_100:
[----:B-1----:R-:W-:Y:S04]  /*6160*/  SHF.R.U32.HI R2, RZ, 0x15, R48 ;  /* 0x00000015ff027819 */ /* 0x002fe80000011630 */
[----:B------:R-:W-:Y:S01]  /*6170*/  LOP3.LUT P1, RZ, R2, 0x3, R92, 0x48, !PT ;  /* 0x0000000302ff7812 */ /* 0x000fe2000782485c */
[----:B------:R-:W-:Y:S01]  /*6180*/  @!UPT UIADD3 URZ, UPT, UPT, URZ, URZ, URZ ;  /* 0x000000fffffff290 */ /* 0x000fe2000fffe0ff */
[----:B----4-:R-:W-:Y:S11]  /*6190*/  @P0 BRA `(.L_x_105) ;  /* 0x0000000000080947 */ /* 0x010ff60003800000 */
[----:B------:R-:W1:Y:S02]  /*61a0*/  SYNCS.PHASECHK.TRANS64.TRYWAIT P0, [R64+URZ+0xc0], R0 ;  /* 0x0000c000400075a7 */ /* 0x000e6400080011ff */
[----:B-1----:R-:W-:Y:S05]  /*61b0*/  @!P0 BRA `(.L_x_106) ;  /* 0x0000003c00308947 */ /* 0x002fea0003800000 */
.L_x_105:
[----:B------:R-:W-:Y:S05]  /*61c0*/  @!P1 BRA `(.L_x_107) ;  /* 0x0000000000409947 */ /* 0x000fea0003800000 */
[----:B------:R-:W4:Y:S01]  /*61d0*/  LDCU.64 UR8, c[0x4][0x70] ;  /* 0x01000e00ff0877ac */ /* 0x000f220008000a00 */
[----:B------:R-:W-:Y:S01]  /*61e0*/  MOV R3, 0x0 ;  /* 0x0000000000037802 */ /* 0x000fe20000000f00 */
[----:B------:R-:W-:Y:S02]  /*61f0*/  HFMA2 R12, -RZ, RZ, 0, 5.9604644775390625e-08 ;  /* 0x00000001ff0c7431 */ /* 0x000fe400000001ff */
[----:B------:R-:W-:Y:S02]  /*6200*/  IMAD.MOV.U32 R8, RZ, RZ, 0x192 ;  /* 0x00000192ff087424 */ /* 0x000fe400078e00ff */
[----:B------:R-:W-:Y:S01]  /*6210*/  IMAD.MOV.U32 R13, RZ, RZ, RZ ;  /* 0x000000ffff0d7224 */ /* 0x000fe200078e00ff */
[----:B------:R-:W5:Y:S01]  /*6220*/  LDCU.64 UR6, c[0x4][0x78] ;  /* 0x01000f00ff0677ac */ /* 0x000f620008000a00 */
[----:B------:R-:W1:Y:S01]  /*6230*/  LDC.64 R2, c[0x4][R3] ;  /* 0x0100000003027b82 */ /* 0x000e620000000a00 */
[----:B------:R-:W2:Y:S01]  /*6240*/  LDCU.64 UR4, c[0x4][0x10] ;  /* 0x01000200ff0477ac */ /* 0x000ea20008000a00 */
[----:B----4-:R-:W-:Y:S01]  /*6250*/  MOV R5, UR9 ;  /* 0x0000000900057c02 */ /* 0x010fe20008000f00 */
[----:B------:R-:W-:Y:S01]  /*6260*/  IMAD.U32 R4, RZ, RZ, UR8 ;  /* 0x00000008ff047e24 */ /* 0x000fe2000f8e00ff */
[----:B-----5:R-:W-:Y:S01]  /*6270*/  MOV R7, UR7 ;  /* 0x0000000700077c02 */ /* 0x020fe20008000f00 */
[----:B------:R-:W-:Y:S01]  /*6280*/  IMAD.U32 R6, RZ, RZ, UR6 ;  /* 0x00000006ff067e24 */ /* 0x000fe2000f8e00ff */
[----:B--2---:R-:W-:Y:S01]  /*6290*/  MOV R11, UR5 ;  /* 0x00000005000b7c02 */ /* 0x004fe20008000f00 */
[----:B------:R-:W-:Y:S02]  /*62a0*/  IMAD.U32 R10, RZ, RZ, UR4 ;  /* 0x00000004ff0a7e24 */ /* 0x000fe4000f8e00ff */
[----:B------:R-:W-:Y:S07]  /*62b0*/  LEPC R20, `(.L_x_107) ;  /* 0x000000001014794e */ /* 0x000fee0000000000 */
[----:B-1-3--:R-:W-:Y:S05]  /*62c0*/  CALL.ABS.NOINC R2 ;  /* 0x0000000002007343 */ /* 0x00afea0003c00000 */
.L_x_107:
[----:B------:R-:W-:Y:S01]  /*62d0*/  SHF.L.U32 R50, R56, 0x10, RZ ;  /* 0x0000001038327819 */ /* 0x000fe200000006ff */
[----:B------:R-:W-:Y:S05]  /*62e0*/  WARPSYNC.ALL ;  /* 0x0000000000007948 */ /* 0x000fea0003800000 */
[----:B------:R-:W-:Y:S01]  /*62f0*/  R2UR UR4, R48 ;  /* 0x00000000300472ca */ /* 0x000fe200000e0000 */
[----:B------:R-:W-:Y:S01]  /*6300*/  BSSY.RECONVERGENT B0, `(.L_x_108) ;  /* 0x0000088000007945 */ /* 0x000fe20003800200 */
[----:B------:R-:W-:Y:S02]  /*6310*/  LOP3.LUT R51, R56, 0xffff0000, RZ, 0xc0, !PT ;  /* 0xffff000038337812 */ /* 0x000fe400078ec0ff */
[----:B------:R-:W-:Y:S02]  /*6320*/  SHF.L.U32 R52, R57, 0x10, RZ ;  /* 0x0000001039347819 */ /* 0x000fe400000006ff */
[----:B------:R-:W-:Y:S07]  /*6330*/  ISETP.NE.AND P0, PT, R102, RZ, PT ;  /* 0x000000ff6600720c */ /* 0x000fee0003f05270 */
[----:B------:R-:W1:Y:S02]  /*6340*/  LDTM.x32 R4, tmem[UR4] ;  /* 0x00000004000479ee */ /* 0x000e6400082c0000 */
[C---:B-12---:R-:W-:Y:S01]  /*6350*/  FMUL R0, R47.reuse, R4 ;  /* 0x000000042f007220 */ /* 0x046fe20000400000 */
[C---:B------:R-:W-:Y:S01]  /*6360*/  FMUL R2, R47.reuse, R5 ;  /* 0x000000052f027220 */ /* 0x040fe20000400000 */
[C---:B------:R-:W-:Y:S01]  /*6370*/  FMUL R4, R47.reuse, R8 ;  /* 0x000000082f047220 */ /* 0x040fe20000400000 */
[C---:B------:R-:W-:Y:S01]  /*6380*/  FMUL R3, R47.reuse, R6 ;  /* 0x000000062f037220 */ /* 0x040fe20000400000 */
[C---:B------:R-:W-:Y:S01]  /*6390*/  FMUL R5, R47.reuse, R9 ;  /* 0x000000092f057220 */ /* 0x040fe20000400000 */
[C---:B------:R-:W-:Y:S01]  /*63a0*/  FMUL R8, R47.reuse, R12 ;  /* 0x0000000c2f087220 */ /* 0x040fe20000400000 */
[C---:B------:R-:W-:Y:S01]  /*63b0*/  FMUL R6, R47.reuse, R10 ;  /* 0x0000000a2f067220 */ /* 0x040fe20000400000 */
[C---:B------:R-:W-:Y:S01]  /*63c0*/  FMUL R9, R47.reuse, R13 ;  /* 0x0000000d2f097220 */ /* 0x040fe20000400000 */
[----:B------:R-:W-:Y:S01]  /*63d0*/  FMUL R12, R47, R16 ;  /* 0x000000102f0c7220 */ /* 0x000fe20000400000 */
[----:B------:R-:W-:Y:S01]  /*63e0*/  FFMA R0, R49, R50, R0 ;  /* 0x0000003231007223 */ /* 0x000fe20000000000 */
[C---:B------:R-:W-:Y:S01]  /*63f0*/  FMUL R10, R47.reuse, R14 ;  /* 0x0000000e2f0a7220 */ /* 0x040fe20000400000 */
[C---:B------:R-:W-:Y:S01]  /*6400*/  FMUL R13, R47.reuse, R17 ;  /* 0x000000112f0d7220 */ /* 0x040fe20000400000 */
[----:B------:R-:W-:Y:S01]  /*6410*/  FMUL R16, R47, R20 ;  /* 0x000000142f107220 */ /* 0x000fe20000400000 */
[----:B------:R-:W-:Y:S01]  /*6420*/  FFMA R2, R49, R51, R2 ;  /* 0x0000003331027223 */ /* 0x000fe20000000002 */
[C---:B------:R-:W-:Y:S01]  /*6430*/  FMUL R14, R47.reuse, R18 ;  /* 0x000000122f0e7220 */ /* 0x040fe20000400000 */
        /* <DEDUP_REMOVED lines=8> */
[----:B------:R-:W-:Y:S01]  /*64c0*/  LOP3.LUT R32, R57, 0xffff0000, RZ, 0xc0, !PT ;  /* 0xffff000039207812 */ /* 0x000fe200078ec0ff */
[C---:B------:R-:W-:Y:S01]  /*64d0*/  FMUL R26, R47.reuse, R30 ;  /* 0x0000001e2f1a7220 */ /* 0x040fe20000400000 */
[----:B------:R-:W-:Y:S01]  /*64e0*/  FMUL R29, R47, R33 ;  /* 0x000000212f1d7220 */ /* 0x000fe20000400000 */
[----:B------:R-:W-:Y:S01]  /*64f0*/  SHF.L.U32 R33, R58, 0x10, RZ ;  /* 0x000000103a217819 */ /* 0x000fe200000006ff */
[----:B------:R-:W-:Y:S01]  /*6500*/  FFMA R3, R49, R52, R3 ;  /* 0x0000003431037223 */ /* 0x000fe20000000003 */
[----:B------:R-:W-:Y:S01]  /*6510*/  F2FP.BF16.F32.PACK_AB R52, R2, R0 ;  /* 0x000000000234723e */ /* 0x000fe200000010ff */
[----:B------:R-:W-:Y:S01]  /*6520*/  FMUL R7, R47, R7 ;  /* 0x000000072f077220 */ /* 0x000fe20000400000 */
[----:B------:R-:W-:Y:S01]  /*6530*/  SHF.L.U32 R0, R59, 0x10, RZ ;  /* 0x000000103b007819 */ /* 0x000fe200000006ff */
[----:B------:R-:W-:Y:S01]  /*6540*/  FMUL R30, R47, R34 ;  /* 0x000000222f1e7220 */ /* 0x000fe20000400000 */
[----:B------:R-:W-:Y:S01]  /*6550*/  LOP3.LUT R34, R58, 0xffff0000, RZ, 0xc0, !PT ;  /* 0xffff00003a227812 */ /* 0x000fe200078ec0ff */
[----:B------:R-:W-:Y:S01]  /*6560*/  FFMA R7, R49, R32, R7 ;  /* 0x0000002031077223 */ /* 0x000fe20000000007 */
[----:B------:R-:W-:Y:S01]  /*6570*/  LOP3.LUT R2, R59, 0xffff0000, RZ, 0xc0, !PT ;  /* 0xffff00003b027812 */ /* 0x000fe200078ec0ff */
[----:B------:R-:W-:Y:S01]  /*6580*/  FFMA R4, R49, R33, R4 ;  /* 0x0000002131047223 */ /* 0x000fe20000000004 */
[----:B------:R-:W-:Y:S01]  /*6590*/  FMUL R11, R47, R11 ;  /* 0x0000000b2f0b7220 */ /* 0x000fe20000400000 */
[----:B------:R-:W-:Y:S01]  /*65a0*/  FFMA R5, R49, R34, R5 ;  /* 0x0000002231057223 */ /* 0x000fe20000000005 */
[----:B------:R-:W-:Y:S01]  /*65b0*/  F2FP.BF16.F32.PACK_AB R53, R7, R3 ;  /* 0x000000030735723e */ /* 0x000fe200000010ff */
[C---:B------:R-:W-:Y:S01]  /*65c0*/  FFMA R6, R49.reuse, R0, R6 ;  /* 0x0000000031067223 */ /* 0x040fe20000000006 */
[C---:B------:R-:W-:Y:S01]  /*65d0*/  SHF.L.U32 R0, R60.reuse, 0x10, RZ ;  /* 0x000000103c007819 */ /* 0x040fe200000006ff */
[----:B------:R-:W-:Y:S01]  /*65e0*/  FFMA R11, R49, R2, R11 ;  /* 0x00000002310b7223 */ /* 0x000fe2000000000b */
[----:B------:R-:W-:Y:S01]  /*65f0*/  LOP3.LUT R2, R60, 0xffff0000, RZ, 0xc0, !PT ;  /* 0xffff00003c027812 */ /* 0x000fe200078ec0ff */
[----:B------:R-:W-:Y:S01]  /*6600*/  FMUL R15, R47, R15 ;  /* 0x0000000f2f0f7220 */ /* 0x000fe20000400000 */
[----:B------:R-:W-:Y:S01]  /*6610*/  SHF.L.U32 R3, R61, 0x10, RZ ;  /* 0x000000103d037819 */ /* 0x000fe200000006ff */
[----:B------:R-:W-:Y:S01]  /*6620*/  FFMA R8, R49, R0, R8 ;  /* 0x0000000031087223 */ /* 0x000fe20000000008 */
[----:B------:R-:W-:Y:S01]  /*6630*/  LOP3.LUT R0, R61, 0xffff0000, RZ, 0xc0, !PT ;  /* 0xffff00003d007812 */ /* 0x000fe200078ec0ff */
[C---:B------:R-:W-:Y:S01]  /*6640*/  FFMA R9, R49.reuse, R2, R9 ;  /* 0x0000000231097223 */ /* 0x040fe20000000009 */
[C---:B------:R-:W-:Y:S01]  /*6650*/  SHF.L.U32 R2, R62.reuse, 0x10, RZ ;  /* 0x000000103e027819 */ /* 0x040fe200000006ff */
[----:B------:R-:W-:Y:S01]  /*6660*/  FFMA R10, R49, R3, R10 ;  /* 0x00000003310a7223 */ /* 0x000fe2000000000a */
[----:B------:R-:W-:Y:S01]  /*6670*/  SHF.L.U32 R3, R63, 0x10, RZ ;  /* 0x000000103f037819 */ /* 0x000fe200000006ff */
[C---:B------:R-:W-:Y:S01]  /*6680*/  FFMA R15, R49.reuse, R0, R15 ;  /* 0x00000000310f7223 */ /* 0x040fe2000000000f */
[----:B------:R-:W-:Y:S01]  /*6690*/  LOP3.LUT R0, R62, 0xffff0000, RZ, 0xc0, !PT ;  /* 0xffff00003e007812 */ /* 0x000fe200078ec0ff */
[----:B------:R-:W-:Y:S01]  /*66a0*/  FFMA R12, R49, R2, R12 ;  /* 0x00000002310c7223 */ /* 0x000fe2000000000c */
[C---:B------:R-:W-:Y:S01]  /*66b0*/  SHF.L.U32 R2, R68.reuse, 0x10, RZ ;  /* 0x0000001044027819 */ /* 0x040fe200000006ff */
[----:B------:R-:W-:Y:S01]  /*66c0*/  FMUL R19, R47, R19 ;  /* 0x000000132f137220 */ /* 0x000fe20000400000 */
[----:B------:R-:W-:Y:S01]  /*66d0*/  F2FP.BF16.F32.PACK_AB R54, R5, R4 ;  /* 0x000000040536723e */ /* 0x000fe200000010ff */
[----:B------:R-:W-:Y:S01]  /*66e0*/  FFMA R13, R49, R0, R13 ;  /* 0x00000000310d7223 */ /* 0x000fe2000000000d */
[----:B------:R-:W-:Y:S01]  /*66f0*/  LOP3.LUT R0, R63, 0xffff0000, RZ, 0xc0, !PT ;  /* 0xffff00003f007812 */ /* 0x000fe200078ec0ff */
[----:B------:R-:W-:Y:S01]  /*6700*/  FFMA R14, R49, R3, R14 ;  /* 0x00000003310e7223 */ /* 0x000fe2000000000e */
[----:B------:R-:W-:Y:S01]  /*6710*/  LOP3.LUT R3, R68, 0xffff0000, RZ, 0xc0, !PT ;  /* 0xffff000044037812 */ /* 0x000fe200078ec0ff */
[----:B------:R-:W-:Y:S01]  /*6720*/  FMUL R23, R47, R23 ;  /* 0x000000172f177220 */ /* 0x000fe20000400000 */
[----:B------:R-:W-:Y:S01]  /*6730*/  F2FP.BF16.F32.PACK_AB R55, R11, R6 ;  /* 0x000000060b37723e */ /* 0x000fe200000010ff */
[----:B------:R-:W-:Y:S01]  /*6740*/  FFMA R19, R49, R0, R19 ;  /* 0x0000000031137223 */ /* 0x000fe20000000013 */
[----:B------:R-:W-:Y:S01]  /*6750*/  SHF.L.U32 R0, R69, 0x10, RZ ;  /* 0x0000001045007819 */ /* 0x000fe200000006ff */
[----:B------:R-:W-:Y:S01]  /*6760*/  FFMA R16, R49, R2, R16 ;  /* 0x0000000231107223 */ /* 0x000fe20000000010 */
[----:B------:R-:W-:Y:S01]  /*6770*/  LOP3.LUT R2, R69, 0xffff0000, RZ, 0xc0, !PT ;  /* 0xffff000045027812 */ /* 0x000fe200078ec0ff */
[----:B------:R-:W-:Y:S01]  /*6780*/  FFMA R17, R49, R3, R17 ;  /* 0x0000000331117223 */ /* 0x000fe20000000011 */
[----:B------:R-:W-:Y:S01]  /*6790*/  SHF.L.U32 R3, R71, 0x10, RZ ;  /* 0x0000001047037819 */ /* 0x000fe200000006ff */
[----:B------:R-:W-:Y:S01]  /*67a0*/  FFMA R18, R49, R0, R18 ;  /* 0x0000000031127223 */ /* 0x000fe20000000012 */
[C---:B------:R-:W-:Y:S01]  /*67b0*/  SHF.L.U32 R0, R70.reuse, 0x10, RZ ;  /* 0x0000001046007819 */ /* 0x040fe200000006ff */
[----:B------:R1:W-:Y:S01]  /*67c0*/  STS.128 [R100], R52 ;  /* 0x0000003464007388 */ /* 0x0003e20000000c00 */
[----:B------:R-:W-:Y:S01]  /*67d0*/  F2FP.BF16.F32.PACK_AB R8, R9, R8 ;  /* 0x000000080908723e */ /* 0x000fe200000010ff */
[C---:B------:R-:W-:Y:S01]  /*67e0*/  FFMA R23, R49.reuse, R2, R23 ;  /* 0x0000000231177223 */ /* 0x040fe20000000017 */
[----:B------:R-:W-:Y:S01]  /*67f0*/  LOP3.LUT R2, R70, 0xffff0000, RZ, 0xc0, !PT ;  /* 0xffff000046027812 */ /* 0x000fe200078ec0ff */
[----:B------:R-:W-:Y:S01]  /*6800*/  FFMA R20, R49, R0, R20 ;  /* 0x0000000031147223 */ /* 0x000fe20000000014 */
[----:B------:R-:W-:Y:S01]  /*6810*/  LOP3.LUT R0, R71, 0xffff0000, RZ, 0xc0, !PT ;  /* 0xffff000047007812 */ /* 0x000fe200078ec0ff */
[----:B------:R-:W-:Y:S01]  /*6820*/  FMUL R27, R47, R27 ;  /* 0x0000001b2f1b7220 */ /* 0x000fe20000400000 */
[----:B------:R-:W-:Y:S01]  /*6830*/  F2FP.BF16.F32.PACK_AB R9, R15, R10 ;  /* 0x0000000a0f09723e */ /* 0x000fe200000010ff */
[C---:B------:R-:W-:Y:S01]  /*6840*/  FFMA R21, R49.reuse, R2, R21 ;  /* 0x0000000231157223 */ /* 0x040fe20000000015 */
[C---:B------:R-:W-:Y:S01]  /*6850*/  FFMA R22, R49.reuse, R3, R22 ;  /* 0x0000000331167223 */ /* 0x040fe20000000016 */
[----:B------:R-:W-:Y:S01]  /*6860*/  FFMA R27, R49, R0, R27 ;  /* 0x00000000311b7223 */ /* 0x000fe2000000001b */
[C---:B------:R-:W-:Y:S01]  /*6870*/  SHF.L.U32 R2, R76.reuse, 0x10, RZ ;  /* 0x000000104c027819 */ /* 0x040fe200000006ff */
[C---:B------:R-:W-:Y:S01]  /*6880*/  FMUL R31, R47.reuse, R31 ;  /* 0x0000001f2f1f7220 */ /* 0x040fe20000400000 */
[----:B------:R-:W-:Y:S01]  /*6890*/  LOP3.LUT R0, R76, 0xffff0000, RZ, 0xc0, !PT ;  /* 0xffff00004c007812 */ /* 0x000fe200078ec0ff */
[----:B------:R-:W-:Y:S01]  /*68a0*/  FMUL R35, R47, R35 ;  /* 0x000000232f237220 */ /* 0x000fe20000400000 */
[----:B------:R-:W-:Y:S01]  /*68b0*/  SHF.L.U32 R3, R77, 0x10, RZ ;  /* 0x000000104d037819 */ /* 0x000fe200000006ff */
[----:B------:R-:W-:Y:S01]  /*68c0*/  FFMA R24, R49, R2, R24 ;  /* 0x0000000231187223 */ /* 0x000fe20000000018 */
[----:B------:R-:W-:Y:S01]  /*68d0*/  F2FP.BF16.F32.PACK_AB R10, R13, R12 ;  /* 0x0000000c0d0a723e */ /* 0x000fe200000010ff */
[----:B------:R-:W-:Y:S01]  /*68e0*/  FFMA R25, R49, R0, R25 ;  /* 0x0000000031197223 */ /* 0x000fe20000000019 */
[----:B------:R-:W-:Y:S01]  /*68f0*/  F2FP.BF16.F32.PACK_AB R11, R19, R14 ;  /* 0x0000000e130b723e */ /* 0x000fe200000010ff */
[----:B------:R-:W-:Y:S01]  /*6900*/  FFMA R26, R49, R3, R26 ;  /* 0x00000003311a7223 */ /* 0x000fe2000000001a */
[----:B------:R-:W-:Y:S02]  /*6910*/  LOP3.LUT R0, R77, 0xffff0000, RZ, 0xc0, !PT ;  /* 0xffff00004d007812 */ /* 0x000fe400078ec0ff */
[C---:B------:R-:W-:Y:S01]  /*6920*/  SHF.L.U32 R2, R78.reuse, 0x10, RZ ;  /* 0x000000104e027819 */ /* 0x040fe200000006ff */
[----:B------:R1:W-:Y:S01]  /*6930*/  STS.128 [R99+0x10], R8 ;  /* 0x0000100863007388 */ /* 0x0003e20000000c00 */
[----:B------:R-:W-:Y:S01]  /*6940*/  LOP3.LUT R3, R78, 0xffff0000, RZ, 0xc0, !PT ;  /* 0xffff00004e037812 */ /* 0x000fe200078ec0ff */
[----:B------:R-:W-:Y:S01]  /*6950*/  FFMA R31, R49, R0, R31 ;  /* 0x00000000311f7223 */ /* 0x000fe2000000001f */
[----:B------:R-:W-:Y:S01]  /*6960*/  SHF.L.U32 R4, R79, 0x10, RZ ;  /* 0x000000104f047819 */ /* 0x000fe200000006ff */
[----:B------:R-:W-:Y:S01]  /*6970*/  FFMA R28, R49, R2, R28 ;  /* 0x00000002311c7223 */ /* 0x000fe2000000001c */
[----:B------:R-:W-:Y:S01]  /*6980*/  F2FP.BF16.F32.PACK_AB R16, R17, R16 ;  /* 0x000000101110723e */ /* 0x000fe200000010ff */
[----:B------:R-:W-:Y:S01]  /*6990*/  FFMA R29, R49, R3, R29 ;  /* 0x00000003311d7223 */ /* 0x000fe2000000001d */
[----:B------:R-:W-:Y:S01]  /*69a0*/  LOP3.LUT R5, R79, 0xffff0000, RZ, 0xc0, !PT ;  /* 0xffff00004f057812 */ /* 0x000fe200078ec0ff */
[----:B------:R-:W-:Y:S01]  /*69b0*/  FFMA R30, R49, R4, R30 ;  /* 0x00000004311e7223 */ /* 0x000fe2000000001e */
[----:B------:R-:W-:Y:S02]  /*69c0*/  F2FP.BF16.F32.PACK_AB R17, R23, R18 ;  /* 0x000000121711723e */ /* 0x000fe400000010ff */
[----:B------:R-:W-:Y:S01]  /*69d0*/  F2FP.BF16.F32.PACK_AB R18, R21, R20 ;  /* 0x000000141512723e */ /* 0x000fe200000010ff */
[----:B------:R-:W-:Y:S01]  /*69e0*/  FFMA R35, R49, R5, R35 ;  /* 0x0000000531237223 */ /* 0x000fe20000000023 */
[----:B------:R-:W-:Y:S02]  /*69f0*/  F2FP.BF16.F32.PACK_AB R19, R27, R22 ;  /* 0x000000161b13723e */ /* 0x000fe400000010ff */
[----:B------:R-:W-:Y:S02]  /*6a00*/  F2FP.BF16.F32.PACK_AB R24, R25, R24 ;  /* 0x000000181918723e */ /* 0x000fe400000010ff */
[----:B------:R-:W-:Y:S01]  /*6a10*/  F2FP.BF16.F32.PACK_AB R25, R31, R26 ;  /* 0x0000001a1f19723e */ /* 0x000fe200000010ff */
[----:B------:R1:W-:Y:S01]  /*6a20*/  STS.128 [R98+0x20], R16 ;  /* 0x0000201062007388 */ /* 0x0003e20000000c00 */
[----:B------:R-:W-:Y:S02]  /*6a30*/  F2FP.BF16.F32.PACK_AB R26, R29, R28 ;  /* 0x0000001c1d1a723e */ /* 0x000fe400000010ff */
[----:B------:R-:W-:Y:S05]  /*6a40*/  F2FP.BF16.F32.PACK_AB R27, R35, R30 ;  /* 0x0000001e231b723e */ /* 0x000fea00000010ff */
[----:B------:R1:W-:Y:S01]  /*6a50*/  STS.128 [R106+0x30], R24 ;  /* 0x000030186a007388 */ /* 0x0003e20000000c00 */
[----:B------:R-:W-:Y:S01]  /*6a60*/  @!PT LDS RZ, [RZ] ;  /* 0x00000000fffff984 */ /* 0x000fe20000000800 */
[----:B------:R-:W-:Y:S01]  /*6a70*/  @!PT LDS RZ, [RZ] ;  /* 0x00000000fffff984 */ /* 0x000fe20000000800 */
[----:B------:R-:W-:Y:S01]  /*6a80*/  @!PT LDS RZ, [RZ] ;  /* 0x00000000fffff984 */ /* 0x000fe20000000800 */
[----:B------:R-:W-:Y:S01]  /*6a90*/  @!PT LDS RZ, [RZ] ;  /* 0x00000000fffff984 */ /* 0x000fe20000000800 */
[----:B------:R2:W-:Y:S07]  /*6aa0*/  MEMBAR.ALL.CTA ;  /* 0x0000000000007992 */ /* 0x0005ee0000008000 */
[----:B--2---:R-:W2:Y:S02]  /*6ab0*/  FENCE.VIEW.ASYNC.S ;  /* 0x00000000000073c6 */ /* 0x004ea40000000000 */
[----:B--2---:R-:W-:Y:S06]  /*6ac0*/  BAR.SYNC.DEFER_BLOCKING 0x1, 0x80 ;  /* 0x0042000000007b1d */ /* 0x004fec0000010000 */
[----:B------:R-:W-:Y:S05]  /*6ad0*/  @P0 BRA `(.L_x_109) ;  /* 0x0000000000280947 */ /* 0x000fea0003800000 */
[----:B------:R-:W-:Y:S02]  /*6ae0*/  UIADD3 UR4, UPT, UPT, UR49, 0x200, URZ ;  /* 0x0000020031047890 */ /* 0x000fe4000fffe0ff */
[----:B------:R-:W-:Y:S01]  /*6af0*/  UIADD3 UR6, UP0, UPT, UR52, 0xa80, URZ ;  /* 0x00000a8034067890 */ /* 0x000fe2000ff1e0ff */
[----:B------:R-:W-:Y:S03]  /*6b00*/  UMOV UR39, UR44 ;  /* 0x0000002c00277c82 */ /* 0x000fe60008000000 */
[----:B------:R-:W-:Y:S01]  /*6b10*/  MOV R93, UR4 ;  /* 0x00000004005d7c02 */ /* 0x000fe20008000f00 */
[----:B------:R-:W-:Y:S03]  /*6b20*/  UIADD3.X UR7, UPT, UPT, URZ, UR53, URZ, UP0, !UPT ;  /* 0x00000035ff077290 */ /* 0x000fe600087fe4ff */
[----:B------:R-:W-:Y:S11]  /*6b30*/  R2UR UR36, R93 ;  /* 0x000000005d2472ca */ /* 0x000ff600000e0000 */
[----:B------:R-:W-:Y:S02]  /*6b40*/  @!UPT UIADD3 URZ, UPT, UPT, URZ, URZ, URZ ;  /* 0x000000fffffff290 */ /* 0x000fe4000fffe0ff */
[----:B------:R2:W-:Y:S01]  /*6b50*/  UTMASTG.3D [UR36], [UR6] ;  /* 0x00000024060073b5 */ /* 0x0005e20008010000 */
[----:B------:R0:W-:Y:S01]  /*6b60*/  UTMACMDFLUSH ;  /* 0x00000000000079b7 */ /* 0x0001e20000000000 */
[----:B--2---:R-:W-:Y:S04]  /*6b70*/  DEPBAR.LE SB0, 0x1 ;  /* 0x000080400000791a */ /* 0x004fe80000000000 */
.L_x_109:
[----:B------:R-:W-:Y:S05]  /*6b80*/  BSYNC.RECONVERGENT B0 ;  /* 0x0000000000007941 */ /* 0x000fea0003800200 */
.L_x_108:
[----:B------:R-:W-:Y:S01]  /*6b90*/  BAR.SYNC.DEFER_BLOCKING 0x1, 0x80 ;  /* 0x0042000000007b1d */ /* 0x000fe20000010000 */
[----:B------:R-:W-:Y:S01]  /*6ba0*/  ISETP.NE.AND P1, PT, R107, RZ, PT ;  /* 0x000000ff6b00720c */ /* 0x000fe20003f25270 */
[----:B------:R-:W-:Y:S01]  /*6bb0*/  UISETP.NE.AND UP0, UPT, UR50, URZ, UPT ;  /* 0x000000ff3200728c */ /* 0x000fe2000bf05270 */
[----:B------:R-:W-:Y:S11]  /*6bc0*/  LEA R2, R65, UR49, 0x3 ;  /* 0x0000003141027c11 */ /* 0x000ff6000f8e18ff */
[----:B------:R-:W-:Y:S01]  /*6bd0*/  @P1 SHF.L.U32 R3, R97, 0x1f, RZ ;  /* 0x0000001f61031819 */ /* 0x000fe200000006ff */
[----:B------:R-:W-:Y:S06]  /*6be0*/  BRA.U !UP0, `(.L_x_110) ;  /* 0x0000000108247547 */ /* 0x000fec000b800000 */
[----:B------:R-:W-:Y:S01]  /*6bf0*/  IMAD.U32 R4, RZ, RZ, UR51 ;  /* 0x00000033ff047e24 */ /* 0x000fe2000f8e00ff */
[----:B------:R-:W-:Y:S01]  /*6c00*/  MOV R0, UR45 ;  /* 0x0000002d00007c02 */ /* 0x000fe20008000f00 */
[----:B------:R-:W-:Y:S03]  /*6c10*/  UIADD3 UR51, UPT, UPT, UR51, 0x1, URZ ;  /* 0x0000000133337890 */ /* 0x000fe6000fffe0ff */
[----:B------:R-:W-:Y:S01]  /*6c20*/  @P1 LEA R4, R4, UR49, 0x3 ;  /* 0x0000003104041c11 */ /* 0x000fe2000f8e18ff */
[----:B------:R-:W-:Y:S04]  /*6c30*/  UISETP.NE.AND UP0, UPT, UR51, 0x4, UPT ;  /* 0x000000043300788c */ /* 0x000fe8000bf05270 */
[----:B------:R-:W-:Y:S01]  /*6c40*/  @P1 VIADD R4, R4, 0x70 ;  /* 0x0000007004041836 */ /* 0x000fe20000000000 */
[----:B------:R-:W-:Y:S04]  /*6c50*/  USEL UR51, UR51, URZ, UP0 ;  /* 0x000000ff33337287 */ /* 0x000fe80008000000 */
[----:B------:R-:W-:Y:S04]  /*6c60*/  @P1 PRMT R0, R0, 0x654, R4 ;  /* 0x0000065400001816 */ /* 0x000fe80000000004 */
[----:B------:R2:W-:Y:S04]  /*6c70*/  @P1 SYNCS.ARRIVE.TRANS64.RED.A1T0 RZ, [R0+URZ], RZ ;  /* 0x000000ff00ff19a7 */ /* 0x0005e800081004ff */
.L_x_110:
[----:B------:R-:W4:Y:S01]  /*6c80*/  @P1 SYNCS.PHASECHK.TRANS64.TRYWAIT P0, [R2+URZ+0x50], R3 ;  /* 0x00005003020015a7 */ /* 0x000f2200080011ff */
[----:B------:R-:W-:Y:S01]  /*6c90*/  BSSY B1, `(.L_x_111) ;  /* 0x0000016000017945 */ /* 0x000fe20003800000 */
[----:B----4-:R-:W-:Y:S03]  /*6ca0*/  @P1 SEL R66, RZ, 0x1, !P0 ;  /* 0x00000001ff421807 */ /* 0x010fe60004000000 */
[----:B------:R-:W-:Y:S05]  /*6cb0*/  @!P1 BRA `(.L_x_112) ;  /* 0x00000000004c9947 */ /* 0x000fea0003800000 */
[----:B------:R-:W-:Y:S01]  /*6cc0*/  ISETP.NE.AND P0, PT, R66, RZ, PT ;  /* 0x000000ff4200720c */ /* 0x000fe20003f05270 */
[----:B------:R-:W-:Y:S01]  /*6cd0*/  BSSY B0, `(.L_x_113) ;  /* 0x000000b000007945 */ /* 0x000fe20003800000 */
[----:B------:R-:W-:Y:S11]  /*6ce0*/  ISETP.NE.AND P1, PT, R67, RZ, PT ;  /* 0x000000ff4300720c */ /* 0x000ff60003f25270 */
[----:B------:R-:W-:Y:S02]  /*6cf0*/  @!UPT UIADD3 URZ, UPT, UPT, URZ, URZ, URZ ;  /* 0x000000fffffff290 */ /* 0x000fe4000fffe0ff */
[C---:B------:R-:W-:Y:S01]  /*6d00*/  @P1 IMAD R6, R65.reuse, 0x2000, R100 ;  /* 0x0000200041061824 */ /* 0x040fe200078e0264 */
[C---:B------:R-:W-:Y:S01]  /*6d10*/  @P1 LEA R4, R65.reuse, R98, 0xd ;  /* 0x0000006241041211 */ /* 0x040fe200078e68ff */
[C---:B------:R-:W-:Y:S02]  /*6d20*/  @P1 IMAD R5, R65.reuse, 0x2000, R99 ;  /* 0x0000200041051824 */ /* 0x040fe400078e0263 */
[----:B------:R-:W-:Y:S01]  /*6d30*/  @P1 IMAD R3, R65, 0x2000, R106 ;  /* 0x0000200041031824 */ /* 0x000fe200078e026a */
[----:B------:R-:W-:Y:S06]  /*6d40*/  @P0 BRA `(.L_x_114) ;  /* 0x00000000000c0947 */ /* 0x000fec0003800000 */
[----:B--2---:R-:W-:Y:S04]  /*6d50*/  SHF.L.U32 R0, R97, 0x1f, RZ ;  /* 0x0000001f61007819 */ /* 0x004fe800000006ff */
[----:B------:R-:W2:Y:S02]  /*6d60*/  SYNCS.PHASECHK.TRANS64.TRYWAIT P0, [R2+URZ+0x50], R0 ;  /* 0x00005000020075a7 */ /* 0x000ea400080011ff */
[----:B--2---:R-:W-:Y:S05]  /*6d70*/  @!P0 BRA `(.L_x_115) ;  /* 0x0000003000548947 */ /* 0x004fea0003800000 */
.L_x_114:
[----:B------:R-:W-:Y:S05]  /*6d80*/  BSYNC B0 ;  /* 0x0000000000007941 */ /* 0x000fea0003800000 */
.L_x_113:
[----:B------:R-:W-:Y:S02]  /*6d90*/  ISETP.NE.AND P0, PT, R67, RZ, PT ;  /* 0x000000ff4300720c */ /* 0x000fe40003f05270 */
[----:B------:R-:W-:Y:S11]  /*6da0*/  IADD3 R65, PT, PT, R65, 0x1, RZ ;  /* 0x0000000141417810 */ /* 0x000ff60007ffe0ff */
[----:B------:R4:W1:Y:S04]  /*6db0*/  @P0 LDS.128 R56, [R6] ;  /* 0x0000000006380984 */ /* 0x0008680000000c00 */
[----:B------:R4:W1:Y:S04]  /*6dc0*/  @P0 LDS.128 R60, [R5+0x10] ;  /* 0x00001000053c0984 */ /* 0x0008680000000c00 */
[----:B------:R4:W1:Y:S04]  /*6dd0*/  @P0 LDS.128 R68, [R4+0x20] ;  /* 0x0000200004440984 */ /* 0x0008680000000c00 */
[----:B------:R4:W1:Y:S02]  /*6de0*/  @P0 LDS.128 R76, [R3+0x30] ;  /* 0x00003000034c0984 */ /* 0x0008640000000c00 */
.L_x_112:
[----:B------:R-:W-:Y:S05]  /*6df0*/  BSYNC B1 ;  /* 0x0000000000017941 */ /* 0x000fea0003800000 */
.L_x_111:
[----:B--2---:R-:W-:Y:S05]  /*6e00*/  VIADD R0, R48, 0x20 ;  /* 0x0000002030007836 */ /* 0x004fea0000000000 */
[----:B------:R-:W-:Y:S04]  /*6e10*/  SHF.R.U32.HI R0, RZ, 0x15, R0 ;  /* 0x00000015ff007819 */ /* 0x000fe80000011600 */
[----:B------:R-:W-:Y:S11]  /*6e20*/  LOP3.LUT P0, RZ, R0, 0x3, R92, 0x48, !PT ;  /* 0x0000000300ff7812 */ /* 0x000ff6000780485c */
[----:B------:R-:W-:Y:S02]  /*6e30*/  @!UPT UIADD3 URZ, UPT, UPT, URZ, URZ, URZ ;  /* 0x000000fffffff290 */ /* 0x000fe4000fffe0ff */
[----:B------:R-:W-:Y:S05]  /*6e40*/  @!P0 BRA `(.L_x_116) ;  /* 0x0000000000408947 */ /* 0x000fea0003800000 */
[----:B------:R-:W2:Y:S01]  /*6e50*/  LDCU.64 UR8, c[0x4][0x70] ;  /* 0x01000e00ff0877ac */ /* 0x000ea20008000a00 */
[----:B----4-:R-:W-:Y:S01]  /*6e60*/  MOV R3, 0x0 ;  /* 0x0000000000037802 */ /* 0x010fe20000000f00 */
[----:B------:R-:W-:Y:S02]  /*6e70*/  HFMA2 R12, -RZ, RZ, 0, 5.9604644775390625e-08 ;  /* 0x00000001ff0c7431 */ /* 0x000fe400000001ff */
[----:B-1----:R-:W-:Y:S02]  /*6e80*/  IMAD.MOV.U32 R8, RZ, RZ, 0x192 ;  /* 0x00000192ff087424 */ /* 0x002fe400078e00ff */
[----:B------:R-:W-:Y:S01]  /*6e90*/  IMAD.MOV.U32 R13, RZ, RZ, RZ ;  /* 0x000000ffff0d7224 */ /* 0x000fe200078e00ff */
[----:B------:R-:W1:Y:S01]  /*6ea0*/  LDCU.64 UR6, c[0x4][0x78] ;  /* 0x01000f00ff0677ac */ /* 0x000e620008000a00 */
[----:B------:R-:W4:Y:S01]  /*6eb0*/  LDC.64 R2, c[0x4][R3] ;  /* 0x0100000003027b82 */ /* 0x000f220000000a00 */
[----:B------:R-:W5:Y:S01]  /*6ec0*/  LDCU.64 UR4, c[0x4][0x10] ;  /* 0x01000200ff0477ac */ /* 0x000f620008000a00 */
[----:B--2---:R-:W-:Y:S01]  /*6ed0*/  MOV R5, UR9 ;  /* 0x0000000900057c02 */ /* 0x004fe20008000f00 */
[----:B------:R-:W-:Y:S01]  /*6ee0*/  IMAD.U32 R4, RZ, RZ, UR8 ;  /* 0x00000008ff047e24 */ /* 0x000fe2000f8e00ff */
[----:B-1----:R-:W-:Y:S01]  /*6ef0*/  MOV R7, UR7 ;  /* 0x0000000700077c02 */ /* 0x002fe20008000f00 */
[----:B------:R-:W-:Y:S01]  /*6f00*/  IMAD.U32 R6, RZ, RZ, UR6 ;  /* 0x00000006ff067e24 */ /* 0x000fe2000f8e00ff */
[----:B-----5:R-:W-:Y:S01]  /*6f10*/  MOV R11, UR5 ;  /* 0x00000005000b7c02 */ /* 0x020fe20008000f00 */
[----:B------:R-:W-:Y:S02]  /*6f20*/  IMAD.U32 R10, RZ, RZ, UR4 ;  /* 0x00000004ff0a7e24 */ /* 0x000fe4000f8e00ff */
[----:B------:R-:W-:Y:S07]  /*6f30*/  LEPC R20, `(.L_x_116) ;  /* 0x000000001014794e */ /* 0x000fee0000000000 */
[----:B---34-:R-:W-:Y:S05]  /*6f40*/  CALL.ABS.NOINC R2 ;  /* 0x0000000002007343 */ /* 0x018fea0003c00000 */
.L_x_116:
[----:B------:R-:W-:Y:S01]  /*6f50*/  ISETP.NE.AND P6, PT, R107, RZ, PT ;  /* 0x000000ff6b00720c */ /* 0x000fe20003fc5270 */
[----:B------:R-:W-:Y:S05]  /*6f60*/  WARPSYNC.ALL ;  /* 0x0000000000007948 */ /* 0x000fea0003800000 */
[----:B------:R-:W-:Y:S01]  /*6f70*/  R2UR UR4, R48 ;  /* 0x00000000300472ca */ /* 0x000fe200000e0000 */
[----:B------:R-:W-:Y:S01]  /*6f80*/  BSSY.RECONVERGENT B0, `(.L_x_117) ;  /* 0x000008f000007945 */ /* 0x000fe20003800200 */
[----:B------:R-:W-:Y:S02]  /*6f90*/  MOV R50, UR51 ;  /* 0x0000003300327c02 */ /* 0x000fe40008000f00 */
[----:B-1--4-:R-:W-:Y:S02]  /*6fa0*/  SHF.L.U32 R3, R56, 0x10, RZ ;  /* 0x0000001038037819 */ /* 0x012fe400000006ff */
[----:B------:R-:W-:Y:S02]  /*6fb0*/  MOV R72, UR45 ;  /* 0x0000002d00487c02 */ /* 0x000fe40008000f00 */
[----:B------:R-:W-:Y:S02]  /*6fc0*/  @P6 LEA R50, R50, UR49, 0x3 ;  /* 0x0000003132326c11 */ /* 0x000fe4000f8e18ff */
[C---:B------:R-:W-:Y:S02]  /*6fd0*/  LOP3.LUT R51, R57.reuse, 0xffff0000, RZ, 0xc0, !PT ;  /* 0xffff000039337812 */ /* 0x040fe400078ec0ff */
[----:B------:R-:W-:Y:S01]  /*6fe0*/  @P6 IADD3 R50, PT, PT, R50, 0x70, RZ ;  /* 0x0000007032326810 */ /* 0x000fe20007ffe0ff */
[----:B------:R-:W1:Y:S01]  /*6ff0*/  LDTM.x32 R4, tmem[UR4+0x20] ;  /* 0x00002004000479ee */ /* 0x000e6200082c0000 */
[----:B------:R-:W-:Y:S02]  /*7000*/  ISETP.NE.AND P0, PT, R102, RZ, PT ;  /* 0x000000ff6600720c */ /* 0x000fe40003f05270 */
[----:B------:R-:W-:Y:S02]  /*7010*/  @P6 PRMT R72, R72, 0x654, R50 ;  /* 0x0000065448486816 */ /* 0x000fe40000000032 */
[----:B------:R-:W-:Y:S01]  /*7020*/  SHF.L.U32 R50, R57, 0x10, RZ ;  /* 0x0000001039327819 */ /* 0x000fe200000006ff */
[C---:B-1----:R-:W-:Y:S01]  /*7030*/  FMUL R0, R47.reuse, R4 ;  /* 0x000000042f007220 */ /* 0x042fe20000400000 */
[----:B------:R-:W-:Y:S01]  /*7040*/  LOP3.LUT R4, R56, 0xffff0000, RZ, 0xc0, !PT ;  /* 0xffff000038047812 */ /* 0x000fe200078ec0ff */
[C---:B------:R-:W-:Y:S01]  /*7050*/  FMUL R2, R47.reuse, R5 ;  /* 0x000000052f027220 */ /* 0x040fe20000400000 */
[----:B------:R-:W-:Y:S01]  /*7060*/  FMUL R7, R47, R7 ;  /* 0x000000072f077220 */ /* 0x000fe20000400000 */
[----:B------:R-:W-:Y:S01]  /*7070*/  FFMA R0, R49, R3, R0 ;  /* 0x0000000331007223 */ /* 0x000fe20000000000 */
[----:B------:R-:W-:Y:S01]  /*7080*/  FMUL R3, R47, R6 ;  /* 0x000000062f037220 */ /* 0x000fe20000400000 */
[----:B------:R-:W-:Y:S01]  /*7090*/  FFMA R2, R49, R4, R2 ;  /* 0x0000000431027223 */ /* 0x000fe20000000002 */
[C---:B------:R-:W-:Y:S01]  /*70a0*/  FMUL R4, R47.reuse, R8 ;  /* 0x000000082f047220 */ /* 0x040fe20000400000 */
[C---:B------:R-:W-:Y:S01]  /*70b0*/  FMUL R8, R47.reuse, R12 ;  /* 0x0000000c2f087220 */ /* 0x040fe20000400000 */
[C---:B------:R-:W-:Y:S01]  /*70c0*/  FMUL R12, R47.reuse, R16 ;  /* 0x000000102f0c7220 */ /* 0x040fe20000400000 */
[C---:B------:R-:W-:Y:S01]  /*70d0*/  FMUL R16, R47.reuse, R20 ;  /* 0x000000142f107220 */ /* 0x040fe20000400000 */
[----:B------:R-:W-:Y:S01]  /*70e0*/  F2FP.BF16.F32.PACK_AB R52, R2, R0 ;  /* 0x000000000234723e */ /* 0x000fe200000010ff */
[C---:B------:R-:W-:Y:S01]  /*70f0*/  FMUL R20, R47.reuse, R24 ;  /* 0x000000182f147220 */ /* 0x040fe20000400000 */
[C---:B------:R-:W-:Y:S01]  /*7100*/  LOP3.LUT R0, R58.reuse, 0xffff0000, RZ, 0xc0, !PT ;  /* 0xffff00003a007812 */ /* 0x040fe200078ec0ff */
[----:B------:R-:W-:Y:S01]  /*7110*/  FMUL R24, R47, R28 ;  /* 0x0000001c2f187220 */ /* 0x000fe20000400000 */
[----:B------:R-:W-:Y:S01]  /*7120*/  SHF.L.U32 R2, R59, 0x10, RZ ;  /* 0x000000103b027819 */ /* 0x000fe200000006ff */
[C---:B------:R-:W-:Y:S01]  /*7130*/  FMUL R28, R47.reuse, R32 ;  /* 0x000000202f1c7220 */ /* 0x040fe20000400000 */
[----:B------:R-:W-:Y:S01]  /*7140*/  SHF.L.U32 R32, R58, 0x10, RZ ;  /* 0x000000103a207819 */ /* 0x000fe200000006ff */
[----:B------:R-:W-:Y:S01]  /*7150*/  FMUL R5, R47, R9 ;  /* 0x000000092f057220 */ /* 0x000fe20000400000 */
[C---:B------:R-:W-:Y:S01]  /*7160*/  FFMA R3, R49.reuse, R50, R3 ;  /* 0x0000003231037223 */ /* 0x040fe20000000003 */
[----:B------:R-:W-:Y:S01]  /*7170*/  FFMA R7, R49, R51, R7 ;  /* 0x0000003331077223 */ /* 0x000fe20000000007 */
[----:B------:R-:W-:Y:S01]  /*7180*/  FMUL R6, R47, R10 ;  /* 0x0000000a2f067220 */ /* 0x000fe20000400000 */
[----:B------:R-:W-:Y:S01]  /*7190*/  FFMA R4, R49, R32, R4 ;  /* 0x0000002031047223 */ /* 0x000fe20000000004 */
[----:B------:R-:W-:Y:S01]  /*71a0*/  LOP3.LUT R32, R59, 0xffff0000, RZ, 0xc0, !PT ;  /* 0xffff00003b207812 */ /* 0x000fe200078ec0ff */
[----:B------:R-:W-:Y:S01]  /*71b0*/  FFMA R5, R49, R0, R5 ;  /* 0x0000000031057223 */ /* 0x000fe20000000005 */
[C---:B------:R-:W-:Y:S01]  /*71c0*/  SHF.L.U32 R0, R60.reuse, 0x10, RZ ;  /* 0x000000103c007819 */ /* 0x040fe200000006ff */
[----:B------:R-:W-:Y:S01]  /*71d0*/  FMUL R11, R47, R11 ;  /* 0x0000000b2f0b7220 */ /* 0x000fe20000400000 */
[----:B------:R-:W-:Y:S01]  /*71e0*/  F2FP.BF16.F32.PACK_AB R53, R7, R3 ;  /* 0x000000030735723e */ /* 0x000fe200000010ff */
[C---:B------:R-:W-:Y:S01]  /*71f0*/  FFMA R6, R49.reuse, R2, R6 ;  /* 0x0000000231067223 */ /* 0x040fe20000000006 */
[----:B------:R-:W-:Y:S01]  /*7200*/  LOP3.LUT R2, R60, 0xffff0000, RZ, 0xc0, !PT ;  /* 0xffff00003c027812 */ /* 0x000fe200078ec0ff */
[----:B------:R-:W-:Y:S01]  /*7210*/  FFMA R11, R49, R32, R11 ;  /* 0x00000020310b7223 */ /* 0x000fe2000000000b */
[----:B------:R-:W-:Y:S01]  /*7220*/  SHF.L.U32 R3, R61, 0x10, RZ ;  /* 0x000000103d037819 */ /* 0x000fe200000006ff */
[----:B------:R-:W-:Y:S01]  /*7230*/  FFMA R8, R49, R0, R8 ;  /* 0x0000000031087223 */ /* 0x000fe20000000008 */
[----:B------:R-:W-:Y:S01]  /*7240*/  LOP3.LUT R0, R61, 0xffff0000, RZ, 0xc0, !PT ;  /* 0xffff00003d007812 */ /* 0x000fe200078ec0ff */
[----:B------:R-:W-:Y:S01]  /*7250*/  FMUL R9, R47, R13 ;  /* 0x0000000d2f097220 */ /* 0x000fe20000400000 */
[----:B------:R-:W-:Y:S01]  /*7260*/  F2FP.BF16.F32.PACK_AB R54, R5, R4 ;  /* 0x000000040536723e */ /* 0x000fe200000010ff */
[----:B------:R-:W-:Y:S01]  /*7270*/  FMUL R10, R47, R14 ;  /* 0x0000000e2f0a7220 */ /* 0x000fe20000400000 */
[----:B------:R-:W-:Y:S01]  /*7280*/  F2FP.BF16.F32.PACK_AB R55, R11, R6 ;  /* 0x000000060b37723e */ /* 0x000fe200000010ff */
[----:B------:R-:W-:Y:S01]  /*7290*/  FMUL R15, R47, R15 ;  /* 0x0000000f2f0f7220 */ /* 0x000fe20000400000 */
[----:B------:R-:W-:Y:S01]  /*72a0*/  SHF.L.U32 R4, R77, 0x10, RZ ;  /* 0x000000104d047819 */ /* 0x000fe200000006ff */
[C---:B------:R-:W-:Y:S01]  /*72b0*/  FFMA R9, R49.reuse, R2, R9 ;  /* 0x0000000231097223 */ /* 0x040fe20000000009 */
[C---:B------:R-:W-:Y:S01]  /*72c0*/  SHF.L.U32 R2, R62.reuse, 0x10, RZ ;  /* 0x000000103e027819 */ /* 0x040fe200000006ff */
[C---:B------:R-:W-:Y:S01]  /*72d0*/  FFMA R10, R49.reuse, R3, R10 ;  /* 0x00000003310a7223 */ /* 0x040fe2000000000a */
[----:B------:R-:W-:Y:S01]  /*72e0*/  LOP3.LUT R3, R62, 0xffff0000, RZ, 0xc0, !PT ;  /* 0xffff00003e037812 */ /* 0x000fe200078ec0ff */
[----:B------:R-:W-:Y:S01]  /*72f0*/  FFMA R15, R49, R0, R15 ;  /* 0x00000000310f7223 */ /* 0x000fe2000000000f */
[----:B------:R-:W-:Y:S01]  /*7300*/  SHF.L.U32 R0, R63, 0x10, RZ ;  /* 0x000000103f007819 */ /* 0x000fe200000006ff */
[----:B------:R-:W-:Y:S01]  /*7310*/  FMUL R13, R47, R17 ;  /* 0x000000112f0d7220 */ /* 0x000fe20000400000 */
[----:B------:R-:W-:Y:S01]  /*7320*/  F2FP.BF16.F32.PACK_AB R8, R9, R8 ;  /* 0x000000080908723e */ /* 0x000fe200000010ff */
[----:B------:R-:W-:Y:S01]  /*7330*/  FMUL R14, R47, R18 ;  /* 0x000000122f0e7220 */ /* 0x000fe20000400000 */
[----:B------:R-:W-:Y:S01]  /*7340*/  F2FP.BF16.F32.PACK_AB R9, R15, R10 ;  /* 0x0000000a0f09723e */ /* 0x000fe200000010ff */
[----:B------:R-:W-:Y:S01]  /*7350*/  FFMA R12, R49, R2, R12 ;  /* 0x00000002310c7223 */ /* 0x000fe2000000000c */
[----:B------:R-:W-:Y:S01]  /*7360*/  LOP3.LUT R2, R63, 0xffff0000, RZ, 0xc0, !PT ;  /* 0xffff00003f027812 */ /* 0x000fe200078ec0ff */
[----:B------:R-:W-:Y:S01]  /*7370*/  FFMA R13, R49, R3, R13 ;  /* 0x00000003310d7223 */ /* 0x000fe2000000000d */
[----:B------:R-:W-:Y:S01]  /*7380*/  SHF.L.U32 R3, R69, 0x10, RZ ;  /* 0x0000001045037819 */ /* 0x000fe200000006ff */
[----:B------:R-:W-:Y:S01]  /*7390*/  FFMA R14, R49, R0, R14 ;  /* 0x00000000310e7223 */ /* 0x000fe2000000000e */
[C---:B------:R-:W-:Y:S01]  /*73a0*/  SHF.L.U32 R0, R68.reuse, 0x10, RZ ;  /* 0x0000001044007819 */ /* 0x040fe200000006ff */
[----:B------:R-:W-:Y:S01]  /*73b0*/  FMUL R19, R47, R19 ;  /* 0x000000132f137220 */ /* 0x000fe20000400000 */
[----:B------:R-:W-:Y:S01]  /*73c0*/  F2FP.BF16.F32.PACK_AB R10, R13, R12 ;  /* 0x0000000c0d0a723e */ /* 0x000fe200000010ff */
[----:B------:R-:W-:Y:S01]  /*73d0*/  FMUL R17, R47, R21 ;  /* 0x000000152f117220 */ /* 0x000fe20000400000 */
[----:B------:R-:W-:Y:S01]  /*73e0*/  LOP3.LUT R5, R79, 0xffff0000, RZ, 0xc0, !PT ;  /* 0xffff00004f057812 */ /* 0x000fe200078ec0ff */
[C---:B------:R-:W-:Y:S01]  /*73f0*/  FFMA R19, R49.reuse, R2, R19 ;  /* 0x0000000231137223 */ /* 0x040fe20000000013 */
[----:B------:R-:W-:Y:S01]  /*7400*/  LOP3.LUT R2, R68, 0xffff0000, RZ, 0xc0, !PT ;  /* 0xffff000044027812 */ /* 0x000fe200078ec0ff */
[----:B------:R1:W-:Y:S01]  /*7410*/  STS.128 [R100+0x2000], R52 ;  /* 0x0020003464007388 */ /* 0x0003e20000000c00 */
[----:B------:R-:W-:Y:S01]  /*7420*/  FFMA R16, R49, R0, R16 ;  /* 0x0000000031107223 */ /* 0x000fe20000000010 */
[----:B------:R-:W-:Y:S01]  /*7430*/  LOP3.LUT R0, R69, 0xffff0000, RZ, 0xc0, !PT ;  /* 0xffff000045007812 */ /* 0x000fe200078ec0ff */
[----:B------:R-:W-:Y:S01]  /*7440*/  FMUL R18, R47, R22 ;  /* 0x000000162f127220 */ /* 0x000fe20000400000 */
[----:B------:R-:W-:Y:S01]  /*7450*/  F2FP.BF16.F32.PACK_AB R11, R19, R14 ;  /* 0x0000000e130b723e */ /* 0x000fe200000010ff */
[----:B------:R-:W-:Y:S01]  /*7460*/  FMUL R23, R47, R23 ;  /* 0x000000172f177220 */ /* 0x000fe20000400000 */
[C---:B------:R-:W-:Y:S01]  /*7470*/  FFMA R17, R49.reuse, R2, R17 ;  /* 0x0000000231117223 */ /* 0x040fe20000000011 */
[C---:B------:R-:W-:Y:S01]  /*7480*/  SHF.L.U32 R2, R70.reuse, 0x10, RZ ;  /* 0x0000001046027819 */ /* 0x040fe200000006ff */
[----:B------:R-:W-:Y:S01]  /*7490*/  FFMA R18, R49, R3, R18 ;  /* 0x0000000331127223 */ /* 0x000fe20000000012 */
[----:B------:R-:W-:Y:S01]  /*74a0*/  SHF.L.U32 R3, R71, 0x10, RZ ;  /* 0x0000001047037819 */ /* 0x000fe200000006ff */
[----:B------:R1:W-:Y:S01]  /*74b0*/  STS.128 [R99+0x2010], R8 ;  /* 0x0020100863007388 */ /* 0x0003e20000000c00 */
[----:B------:R-:W-:Y:S01]  /*74c0*/  F2FP.BF16.F32.PACK_AB R16, R17, R16 ;  /* 0x000000101110723e */ /* 0x000fe200000010ff */
[----:B------:R-:W-:Y:S01]  /*74d0*/  FFMA R23, R49, R0, R23 ;  /* 0x0000000031177223 */ /* 0x000fe20000000017 */
[----:B------:R-:W-:Y:S01]  /*74e0*/  LOP3.LUT R0, R70, 0xffff0000, RZ, 0xc0, !PT ;  /* 0xffff000046007812 */ /* 0x000fe200078ec0ff */
[C---:B------:R-:W-:Y:S01]  /*74f0*/  FMUL R21, R47.reuse, R25 ;  /* 0x000000192f157220 */ /* 0x040fe20000400000 */
[----:B------:R-:W-:Y:S01]  /*7500*/  FMUL R22, R47, R26 ;  /* 0x0000001a2f167220 */ /* 0x000fe20000400000 */
[C---:B------:R-:W-:Y:S01]  /*7510*/  FFMA R20, R49.reuse, R2, R20 ;  /* 0x0000000231147223 */ /* 0x040fe20000000014 */
[C---:B------:R-:W-:Y:S01]  /*7520*/  SHF.L.U32 R2, R76.reuse, 0x10, RZ ;  /* 0x000000104c027819 */ /* 0x040fe200000006ff */
[----:B------:R-:W-:Y:S01]  /*7530*/  FFMA R21, R49, R0, R21 ;  /* 0x0000000031157223 */ /* 0x000fe20000000015 */
[----:B------:R-:W-:Y:S01]  /*7540*/  LOP3.LUT R0, R71, 0xffff0000, RZ, 0xc0, !PT ;  /* 0xffff000047007812 */ /* 0x000fe200078ec0ff */
[----:B------:R-:W-:Y:S01]  /*7550*/  FFMA R22, R49, R3, R22 ;  /* 0x0000000331167223 */ /* 0x000fe20000000016 */
[C---:B------:R-:W-:Y:S01]  /*7560*/  FMUL R27, R47.reuse, R27 ;  /* 0x0000001b2f1b7220 */ /* 0x040fe20000400000 */
[----:B------:R-:W-:Y:S01]  /*7570*/  LOP3.LUT R3, R76, 0xffff0000, RZ, 0xc0, !PT ;  /* 0xffff00004c037812 */ /* 0x000fe200078ec0ff */
[C---:B------:R-:W-:Y:S01]  /*7580*/  FMUL R25, R47.reuse, R29 ;  /* 0x0000001d2f197220 */ /* 0x040fe20000400000 */
[----:B------:R-:W-:Y:S01]  /*7590*/  FMUL R26, R47, R30 ;  /* 0x0000001e2f1a7220 */ /* 0x000fe20000400000 */
[C---:B------:R-:W-:Y:S01]  /*75a0*/  FFMA R27, R49.reuse, R0, R27 ;  /* 0x00000000311b7223 */ /* 0x040fe2000000001b */
[----:B------:R-:W-:Y:S01]  /*75b0*/  FFMA R24, R49, R2, R24 ;  /* 0x0000000231187223 */ /* 0x000fe20000000018 */
[----:B------:R-:W-:Y:S01]  /*75c0*/  LOP3.LUT R0, R77, 0xffff0000, RZ, 0xc0, !PT ;  /* 0xffff00004d007812 */ /* 0x000fe200078ec0ff */
[----:B------:R-:W-:Y:S01]  /*75d0*/  FFMA R25, R49, R3, R25 ;  /* 0x0000000331197223 */ /* 0x000fe20000000019 */
[----:B------:R-:W-:Y:S01]  /*75e0*/  FMUL R31, R47, R31 ;  /* 0x0000001f2f1f7220 */ /* 0x000fe20000400000 */
[C---:B------:R-:W-:Y:S01]  /*75f0*/  SHF.L.U32 R2, R78.reuse, 0x10, RZ ;  /* 0x000000104e027819 */ /* 0x040fe200000006ff */
[----:B------:R-:W-:Y:S01]  /*7600*/  FFMA R26, R49, R4, R26 ;  /* 0x00000004311a7223 */ /* 0x000fe2000000001a */
[----:B------:R-:W-:Y:S01]  /*7610*/  LOP3.LUT R3, R78, 0xffff0000, RZ, 0xc0, !PT ;  /* 0xffff00004e037812 */ /* 0x000fe200078ec0ff */
[----:B------:R-:W-:Y:S01]  /*7620*/  FMUL R29, R47, R33 ;  /* 0x000000212f1d7220 */ /* 0x000fe20000400000 */
[----:B------:R-:W-:Y:S01]  /*7630*/  SHF.L.U32 R4, R79, 0x10, RZ ;  /* 0x000000104f047819 */ /* 0x000fe200000006ff */
[----:B------:R-:W-:Y:S01]  /*7640*/  FMUL R30, R47, R34 ;  /* 0x000000222f1e7220 */ /* 0x000fe20000400000 */
[----:B------:R-:W-:Y:S01]  /*7650*/  F2FP.BF16.F32.PACK_AB R17, R23, R18 ;  /* 0x000000121711723e */ /* 0x000fe200000010ff */
[----:B------:R-:W-:Y:S01]  /*7660*/  FFMA R31, R49, R0, R31 ;  /* 0x00000000311f7223 */ /* 0x000fe2000000001f */
[----:B------:R-:W-:Y:S01]  /*7670*/  FMUL R35, R47, R35 ;  /* 0x000000232f237220 */ /* 0x000fe20000400000 */
[----:B------:R-:W-:Y:S01]  /*7680*/  F2FP.BF16.F32.PACK_AB R18, R21, R20 ;  /* 0x000000141512723e */ /* 0x000fe200000010ff */
[----:B------:R-:W-:Y:S01]  /*7690*/  FFMA R28, R49, R2, R28 ;  /* 0x00000002311c7223 */ /* 0x000fe2000000001c */
[----:B------:R-:W-:Y:S01]  /*76a0*/  F2FP.BF16.F32.PACK_AB R19, R27, R22 ;  /* 0x000000161b13723e */ /* 0x000fe200000010ff */
[C---:B------:R-:W-:Y:S01]  /*76b0*/  FFMA R29, R49.reuse, R3, R29 ;  /* 0x00000003311d7223 */ /* 0x040fe2000000001d */
[C---:B------:R-:W-:Y:S01]  /*76c0*/  FFMA R30, R49.reuse, R4, R30 ;  /* 0x00000004311e7223 */ /* 0x040fe2000000001e */
[----:B------:R-:W-:Y:S01]  /*76d0*/  FFMA R35, R49, R5, R35 ;  /* 0x0000000531237223 */ /* 0x000fe20000000023 */
[----:B------:R-:W-:Y:S01]  /*76e0*/  F2FP.BF16.F32.PACK_AB R24, R25, R24 ;  /* 0x000000181918723e */ /* 0x000fe200000010ff */
[----:B------:R1:W-:Y:S01]  /*76f0*/  STS.128 [R98+0x2020], R16 ;  /* 0x0020201062007388 */ /* 0x0003e20000000c00 */
[----:B------:R-:W-:Y:S02]  /*7700*/  F2FP.BF16.F32.PACK_AB R25, R31, R26 ;  /* 0x0000001a1f19723e */ /* 0x000fe400000010ff */
[----:B------:R-:W-:Y:S02]  /*7710*/  F2FP.BF16.F32.PACK_AB R26, R29, R28 ;  /* 0x0000001c1d1a723e */ /* 0x000fe400000010ff */
[----:B------:R-:W-:Y:S02]  /*7720*/  F2FP.BF16.F32.PACK_AB R27, R35, R30 ;  /* 0x0000001e231b723e */ /* 0x000fe400000010ff */
[----:B------:R-:W-:Y:S02]  /*7730*/  LEA R0, R65, UR49, 0x3 ;  /* 0x0000003141007c11 */ /* 0x000fe4000f8e18ff */
[----:B------:R-:W-:Y:S01]  /*7740*/  @P6 SHF.L.U32 R2, R97, 0x1f, RZ ;  /* 0x0000001f61026819 */ /* 0x000fe200000006ff */
        /* <DEDUP_REMOVED lines=9> */
[----:B------:R-:W-:Y:S02]  /*77e0*/  UIADD3 UR8, UP0, UPT, UR52, 0xa80, URZ ;  /* 0x00000a8034087890 */ /* 0x000fe4000ff1e0ff */
[----:B------:R-:W-:Y:S02]  /*77f0*/  UIADD3 UR5, UPT, UPT, UR37, 0x20, URZ ;  /* 0x0000002025057890 */ /* 0x000fe4000fffe0ff */
[----:B------:R-:W-:Y:S02]  /*7800*/  UIADD3 UR4, UPT, UPT, UR49, 0x2200, URZ ;  /* 0x0000220031047890 */ /* 0x000fe4000fffe0ff */
[----:B------:R-:W-:Y:S01]  /*7810*/  UIADD3.X UR9, UPT, UPT, URZ, UR53, URZ, UP0, !UPT ;  /* 0x00000035ff097290 */ /* 0x000fe200087fe4ff */
[----:B------:R-:W-:Y:S01]  /*7820*/  UMOV UR6, UR38 ;  /* 0x0000002600067c82 */ /* 0x000fe20008000000 */
[----:B------:R-:W-:Y:S07]  /*7830*/  UMOV UR7, UR44 ;  /* 0x0000002c00077c82 */ /* 0x000fee0008000000 */
[----:B------:R2:W-:Y:S01]  /*7840*/  UTMASTG.3D [UR4], [UR8] ;  /* 0x00000004080073b5 */ /* 0x0005e20008010000 */
[----:B------:R0:W-:Y:S01]  /*7850*/  UTMACMDFLUSH ;  /* 0x00000000000079b7 */ /* 0x0001e20000000000 */
[----:B--2---:R-:W-:Y:S04]  /*7860*/  DEPBAR.LE SB0, 0x1 ;  /* 0x000080400000791a */ /* 0x004fe80000000000 */
.L_x_118:
[----:B------:R-:W-:Y:S05]  /*7870*/  BSYNC.RECONVERGENT B0 ;  /* 0x0000000000007941 */ /* 0x000fea0003800200 */
.L_x_117:
[----:B------:R-:W-:Y:S01]  /*7880*/  BAR.SYNC.DEFER_BLOCKING 0x1, 0x80 ;  /* 0x0042000000007b1d */ /* 0x000fe20000010000 */
[----:B------:R-:W-:Y:S04]  /*7890*/  UIADD3 UR36, UPT, UPT, UR51, 0x1, URZ ;  /* 0x0000000133247890 */ /* 0x000fe8000fffe0ff */
[----:B------:R-:W-:Y:S04]  /*78a0*/  UISETP.NE.AND UP0, UPT, UR36, 0x4, UPT ;  /* 0x000000042400788c */ /* 0x000fe8000bf05270 */
[----:B------:R-:W-:Y:S01]  /*78b0*/  USEL UR36, UR36, URZ, UP0 ;  /* 0x000000ff24247287 */ /* 0x000fe20008000000 */
[----:B------:R2:W-:Y:S01]  /*78c0*/  @P6 SYNCS.ARRIVE.TRANS64.RED.A1T0 RZ, [R72+URZ], RZ ;  /* 0x000000ff48ff69a7 */ /* 0x0005e200081004ff */
[----:B------:R-:W-:Y:S01]  /*78d0*/  BSSY B1, `(.L_x_119) ;  /* 0x0000017000017945 */ /* 0x000fe20003800000 */
[----:B------:R-:W4:Y:S02]  /*78e0*/  @P6 SYNCS.PHASECHK.TRANS64.TRYWAIT P0, [R0+URZ+0x50], R2 ;  /* 0x00005002000065a7 */ /* 0x000f2400080011ff */
[----:B----4-:R-:W-:Y:S01]  /*78f0*/  @P6 SEL R66, RZ, 0x1, !P0 ;  /* 0x00000001ff426807 */ /* 0x010fe20004000000 */
[----:B--2---:R-:W-:Y:S06]  /*7900*/  @!P6 BRA `(.L_x_120) ;  /* 0x00000000004ce947 */ /* 0x004fec0003800000 */
        /* <DEDUP_REMOVED lines=9> */
[----:B------:R-:W-:Y:S04]  /*79a0*/  SHF.L.U32 R6, R97, 0x1f, RZ ;  /* 0x0000001f61067819 */ /* 0x000fe800000006ff */
[----:B------:R-:W2:Y:S02]  /*79b0*/  SYNCS.PHASECHK.TRANS64.TRYWAIT P0, [R0+URZ+0x50], R6 ;  /* 0x00005006000075a7 */ /* 0x000ea400080011ff */
[----:B--2---:R-:W-:Y:S05]  /*79c0*/  @!P0 BRA `(.L_x_123) ;  /* 0x0000002400548947 */ /* 0x004fea0003800000 */
.L_x_122:
[----:B------:R-:W-:Y:S05]  /*79d0*/  BSYNC B0 ;  /* 0x0000000000007941 */ /* 0x000fea0003800000 */
.L_x_121:
[----:B------:R-:W-:Y:S02]  /*79e0*/  ISETP.NE.AND P0, PT, R67, RZ, PT ;  /* 0x000000ff4300720c */ /* 0x000fe40003f05270 */
[----:B------:R-:W-:Y:S11]  /*79f0*/  IADD3 R65, PT, PT, R65, 0x1, RZ ;  /* 0x0000000141417810 */ /* 0x000ff60007ffe0ff */
[----:B------:R4:W1:Y:S04]  /*7a00*/  @P0 LDS.128 R56, [R5] ;  /* 0x0000000005380984 */ /* 0x0008680000000c00 */
[----:B------:R4:W1:Y:S04]  /*7a10*/  @P0 LDS.128 R60, [R4+0x10] ;  /* 0x00001000043c0984 */ /* 0x0008680000000c00 */
[----:B------:R4:W1:Y:S04]  /*7a20*/  @P0 LDS.128 R68, [R3+0x20] ;  /* 0x0000200003440984 */ /* 0x0008680000000c00 */
[----:B------:R4:W1:Y:S02]  /*7a30*/  @P0 LDS.128 R76, [R2+0x30] ;  /* 0x00003000024c0984 */ /* 0x0008640000000c00 */
.L_x_120:
[----:B------:R-:W-:Y:S05]  /*7a40*/  BSYNC B1 ;  /* 0x0000000000017941 */ /* 0x000fea0003800000 */
.L_x_119:
        /* <DEDUP_REMOVED lines=21> */
.L_x_124:
        /* <DEDUP_REMOVED lines=146> */
.L_x_126:
[----:B------:R-:W-:Y:S05]  /*84c0*/  BSYNC.RECONVERGENT B0 ;  /* 0x0000000000007941 */ /* 0x000fea0003800200 */
.L_x_125:
        /* <DEDUP_REMOVED lines=21> */
.L_x_130:
[----:B------:R-:W-:Y:S05]  /*8620*/  BSYNC B0 ;  /* 0x0000000000007941 */ /* 0x000fea0003800000 */
.L_x_129:
[----:B------:R-:W-:Y:S11]  /*8630*/  ISETP.NE.AND P0, PT, R67, RZ, PT ;  /* 0x000000ff4300720c */ /* 0x000ff60003f05270 */
[----:B------:R-:W-:Y:S02]  /*8640*/  @!UPT UIADD3 URZ, UPT, UPT, URZ, URZ, URZ ;  /* 0x000000fffffff290 */ /* 0x000fe4000fffe0ff */
[----:B------:R4:W1:Y:S04]  /*8650*/  @P0 LDS.128 R56, [R4] ;  /* 0x0000000004380984 */ /* 0x0008680000000c00 */
[----:B------:R4:W1:Y:S04]  /*8660*/  @P0 LDS.128 R60, [R3+0x10] ;  /* 0x00001000033c0984 */ /* 0x0008680000000c00 */
[----:B------:R4:W1:Y:S04]  /*8670*/  @P0 LDS.128 R68, [R2+0x20] ;  /* 0x0000200002440984 */ /* 0x0008680000000c00 */
[----:B------:R4:W1:Y:S02]  /*8680*/  @P0 LDS.128 R76, [R65+0x30] ;  /* 0x00003000414c0984 */ /* 0x0008640000000c00 */
.L_x_128:
[----:B------:R-:W-:Y:S05]  /*8690*/  BSYNC B1 ;  /* 0x0000000000017941 */ /* 0x000fea0003800000 */
.L_x_127:
        /* <DEDUP_REMOVED lines=21> */
.L_x_132:
[----:B------:R-:W-:Y:S01]  /*87f0*/  ISETP.NE.AND P0, PT, R102, RZ, PT ;  /* 0x000000ff6600720c */ /* 0x000fe20003f05270 */
[----:B------:R-:W-:Y:S05]  /*8800*/  WARPSYNC.ALL ;  /* 0x0000000000007948 */ /* 0x000fea0003800000 */
[----:B------:R-:W-:Y:S01]  /*8810*/  R2UR UR4, R48 ;  /* 0x00000000300472ca */ /* 0x000fe200000e0000 */
[----:B------:R-:W-:Y:S01]  /*8820*/  BSSY.RECONVERGENT B0, `(.L_x_133) ;  /* 0x000008c000007945 */ /* 0x000fe20003800200 */
[----:B------:R-:W-:Y:S02]  /*8830*/  R2UR UR5, R64 ;  /* 0x00000000400572ca */ /* 0x000fe400000e0000 */
[C---:B-1----:R-:W-:Y:S02]  /*8840*/  SHF.L.U32 R0, R56.reuse, 0x10, RZ ;  /* 0x0000001038007819 */ /* 0x042fe400000006ff */
[----:B----4-:R-:W-:Y:S02]  /*8850*/  LOP3.LUT R2, R56, 0xffff0000, RZ, 0xc0, !PT ;  /* 0xffff000038027812 */ /* 0x010fe400078ec0ff */
[C---:B------:R-:W-:Y:S02]  /*8860*/  SHF.L.U32 R3, R57.reuse, 0x10, RZ ;  /* 0x0000001039037819 */ /* 0x040fe400000006ff */
[----:B------:R-:W-:Y:S02]  /*8870*/  LOP3.LUT R48, R57, 0xffff0000, RZ, 0xc0, !PT ;  /* 0xffff000039307812 */ /* 0x000fe400078ec0ff */
[C---:B------:R-:W-:Y:S01]  /*8880*/  SHF.L.U32 R50, R58.reuse, 0x10, RZ ;  /* 0x000000103a327819 */ /* 0x040fe200000006ff */
[----:B------:R-:W1:Y:S01]  /*8890*/  LDTM.x32 R4, tmem[UR4+0x60] ;  /* 0x00006004000479ee */ /* 0x000e6200082c0000 */
[----:B------:R-:W-:Y:S01]  /*88a0*/  LOP3.LUT R51, R58, 0xffff0000, RZ, 0xc0, !PT ;  /* 0xffff00003a337812 */ /* 0x000fe200078ec0ff */
[----:B------:R-:W-:Y:S01]  /*88b0*/  NOP ;  /* 0x0000000000007918 */ /* 0x000fe20000000000 */
[C---:B------:R-:W-:Y:S01]  /*88c0*/  SHF.L.U32 R52, R59.reuse, 0x10, RZ ;  /* 0x000000103b347819 */ /* 0x040fe200000006ff */
[----:B------:R-:W-:Y:S01]  /*88d0*/  UIADD3 UR5, UPT, UPT, UR5, 0xd0, URZ ;  /* 0x000000d005057890 */ /* 0x000fe2000fffe0ff */
[----:B------:R-:W-:Y:S02]  /*88e0*/  LOP3.LUT R53, R59, 0xffff0000, RZ, 0xc0, !PT ;  /* 0xffff00003b357812 */ /* 0x000fe400078ec0ff */
[C---:B------:R-:W-:Y:S01]  /*88f0*/  SHF.L.U32 R54, R60.reuse, 0x10, RZ ;  /* 0x000000103c367819 */ /* 0x040fe200000006ff */
[----:B------:R-:W-:Y:S01]  /*8900*/  UPRMT UR5, UR45, 0x654, UR5 ;  /* 0x000006542d057896 */ /* 0x000fe20008000005 */
[----:B------:R-:W-:Y:S02]  /*8910*/  LOP3.LUT R55, R60, 0xffff0000, RZ, 0xc0, !PT ;  /* 0xffff00003c377812 */ /* 0x000fe400078ec0ff */
[C---:B------:R-:W-:Y:S02]  /*8920*/  SHF.L.U32 R56, R61.reuse, 0x10, RZ ;  /* 0x000000103d387819 */ /* 0x040fe400000006ff */
[----:B------:R-:W-:Y:S02]  /*8930*/  LOP3.LUT R57, R61, 0xffff0000, RZ, 0xc0, !PT ;  /* 0xffff00003d397812 */ /* 0x000fe400078ec0ff */
[C---:B------:R-:W-:Y:S02]  /*8940*/  SHF.L.U32 R58, R62.reuse, 0x10, RZ ;  /* 0x000000103e3a7819 */ /* 0x040fe400000006ff */
[----:B------:R-:W-:Y:S01]  /*8950*/  LOP3.LUT R59, R62, 0xffff0000, RZ, 0xc0, !PT ;  /* 0xffff00003e3b7812 */ /* 0x000fe200078ec0ff */
[----:B-1----:R-:W-:Y:S01]  /*8960*/  SYNCS.ARRIVE.TRANS64.RED.A1T0 RZ, [UR5], RZ ;  /* 0x000000ffffff79a7 */ /* 0x002fe20008100405 */
[C---:B------:R-:W-:Y:S02]  /*8970*/  SHF.L.U32 R60, R63.reuse, 0x10, RZ ;  /* 0x000000103f3c7819 */ /* 0x040fe400000006ff */
[----:B------:R-:W-:Y:S02]  /*8980*/  LOP3.LUT R61, R63, 0xffff0000, RZ, 0xc0, !PT ;  /* 0xffff00003f3d7812 */ /* 0x000fe400078ec0ff */
[C---:B------:R-:W-:Y:S01]  /*8990*/  SHF.L.U32 R62, R68.reuse, 0x10, RZ ;  /* 0x00000010443e7819 */ /* 0x040fe200000006ff */
[C---:B------:R-:W-:Y:S01]  /*89a0*/  FMUL R4, R47.reuse, R4 ;  /* 0x000000042f047220 */ /* 0x040fe20000400000 */
[C---:B------:R-:W-:Y:S01]  /*89b0*/  FMUL R5, R47.reuse, R5 ;  /* 0x000000052f057220 */ /* 0x040fe20000400000 */
[----:B------:R-:W-:Y:S01]  /*89c0*/  FMUL R6, R47, R6 ;  /* 0x000000062f067220 */ /* 0x000fe20000400000 */
[----:B------:R-:W-:Y:S01]  /*89d0*/  LOP3.LUT R63, R68, 0xffff0000, RZ, 0xc0, !PT ;  /* 0xffff0000443f7812 */ /* 0x000fe200078ec0ff */
[C---:B------:R-:W-:Y:S01]  /*89e0*/  FFMA R4, R49.reuse, R0, R4 ;  /* 0x0000000031047223 */ /* 0x040fe20000000004 */
[----:B------:R-:W-:Y:S01]  /*89f0*/  FFMA R5, R49, R2, R5 ;  /* 0x0000000231057223 */ /* 0x000fe20000000005 */
[----:B------:R-:W-:Y:S01]  /*8a00*/  SHF.L.U32 R64, R69, 0x10, RZ ;  /* 0x0000001045407819 */ /* 0x000fe200000006ff */
[----:B------:R-:W-:Y:S01]  /*8a10*/  FFMA R6, R49, R3, R6 ;  /* 0x0000000331067223 */ /* 0x000fe20000000006 */
[----:B------:R-:W-:Y:S01]  /*8a20*/  FMUL R7, R47, R7 ;  /* 0x000000072f077220 */ /* 0x000fe20000400000 */
[----:B------:R-:W-:Y:S01]  /*8a30*/  LOP3.LUT R65, R69, 0xffff0000, RZ, 0xc0, !PT ;  /* 0xffff000045417812 */ /* 0x000fe200078ec0ff */
[----:B------:R-:W-:Y:S01]  /*8a40*/  FMUL R8, R47, R8 ;  /* 0x000000082f087220 */ /* 0x000fe20000400000 */
[----:B------:R-:W-:Y:S01]  /*8a50*/  F2FP.BF16.F32.PACK_AB R4, R5, R4 ;  /* 0x000000040504723e */ /* 0x000fe200000010ff */
[----:B------:R-:W-:Y:S01]  /*8a60*/  FFMA R7, R49, R48, R7 ;  /* 0x0000003031077223 */ /* 0x000fe20000000007 */
[----:B------:R-:W-:Y:S01]  /*8a70*/  FMUL R9, R47, R9 ;  /* 0x000000092f097220 */ /* 0x000fe20000400000 */
[----:B------:R-:W-:Y:S01]  /*8a80*/  FFMA R8, R49, R50, R8 ;  /* 0x0000003231087223 */ /* 0x000fe20000000008 */
[C---:B------:R-:W-:Y:S01]  /*8a90*/  SHF.L.U32 R66, R70.reuse, 0x10, RZ ;  /* 0x0000001046427819 */ /* 0x040fe200000006ff */
[----:B------:R-:W-:Y:S01]  /*8aa0*/  FMUL R0, R47, R10 ;  /* 0x0000000a2f007220 */ /* 0x000fe20000400000 */
[----:B------:R-:W-:Y:S01]  /*8ab0*/  F2FP.BF16.F32.PACK_AB R5, R7, R6 ;  /* 0x000000060705723e */ /* 0x000fe200000010ff */
[----:B------:R-:W-:Y:S01]  /*8ac0*/  FFMA R9, R49, R51, R9 ;  /* 0x0000003331097223 */ /* 0x000fe20000000009 */
[----:B------:R-:W-:Y:S01]  /*8ad0*/  FMUL R2, R47, R11 ;  /* 0x0000000b2f027220 */ /* 0x000fe20000400000 */
[----:B------:R-:W-:Y:S01]  /*8ae0*/  FFMA R0, R49, R52, R0 ;  /* 0x0000003431007223 */ /* 0x000fe20000000000 */
[----:B------:R-:W-:Y:S01]  /*8af0*/  LOP3.LUT R67, R70, 0xffff0000, RZ, 0xc0, !PT ;  /* 0xffff000046437812 */ /* 0x000fe200078ec0ff */
[----:B------:R-:W-:Y:S01]  /*8b00*/  FMUL R3, R47, R12 ;  /* 0x0000000c2f037220 */ /* 0x000fe20000400000 */
[----:B------:R-:W-:Y:S01]  /*8b10*/  F2FP.BF16.F32.PACK_AB R6, R9, R8 ;  /* 0x000000080906723e */ /* 0x000fe200000010ff */
[----:B------:R-:W-:Y:S01]  /*8b20*/  FFMA R2, R49, R53, R2 ;  /* 0x0000003531027223 */ /* 0x000fe20000000002 */
[----:B------:R-:W-:Y:S01]  /*8b30*/  FMUL R10, R47, R13 ;  /* 0x0000000d2f0a7220 */ /* 0x000fe20000400000 */
[----:B------:R-:W-:Y:S01]  /*8b40*/  FFMA R3, R49, R54, R3 ;  /* 0x0000003631037223 */ /* 0x000fe20000000003 */
[----:B------:R-:W-:Y:S01]  /*8b50*/  SHF.L.U32 R68, R71, 0x10, RZ ;  /* 0x0000001047447819 */ /* 0x000fe200000006ff */
[----:B------:R-:W-:Y:S01]  /*8b60*/  FMUL R11, R47, R14 ;  /* 0x0000000e2f0b7220 */ /* 0x000fe20000400000 */
[----:B------:R-:W-:Y:S01]  /*8b70*/  F2FP.BF16.F32.PACK_AB R7, R2, R0 ;  /* 0x000000000207723e */ /* 0x000fe200000010ff */
[----:B------:R-:W-:Y:S01]  /*8b80*/  FFMA R10, R49, R55, R10 ;  /* 0x00000037310a7223 */ /* 0x000fe2000000000a */
[C---:B------:R-:W-:Y:S01]  /*8b90*/  FMUL R15, R47.reuse, R15 ;  /* 0x0000000f2f0f7220 */ /* 0x040fe20000400000 */
[C---:B------:R-:W-:Y:S01]  /*8ba0*/  FMUL R12, R47.reuse, R16 ;  /* 0x000000102f0c7220 */ /* 0x040fe20000400000 */
[----:B------:R-:W-:Y:S01]  /*8bb0*/  FMUL R13, R47, R17 ;  /* 0x000000112f0d7220 */ /* 0x000fe20000400000 */
[----:B------:R1:W-:Y:S01]  /*8bc0*/  STS.128 [R100+0x6000], R4 ;  /* 0x0060000464007388 */ /* 0x0003e20000000c00 */
[----:B------:R-:W-:Y:S01]  /*8bd0*/  LOP3.LUT R69, R71, 0xffff0000, RZ, 0xc0, !PT ;  /* 0xffff000047457812 */ /* 0x000fe200078ec0ff */
[C---:B------:R-:W-:Y:S01]  /*8be0*/  FFMA R11, R49.reuse, R56, R11 ;  /* 0x00000038310b7223 */ /* 0x040fe2000000000b */
[----:B------:R-:W-:Y:S01]  /*8bf0*/  SHF.L.U32 R70, R76, 0x10, RZ ;  /* 0x000000104c467819 */ /* 0x000fe200000006ff */
[C---:B------:R-:W-:Y:S01]  /*8c00*/  FFMA R15, R49.reuse, R57, R15 ;  /* 0x00000039310f7223 */ /* 0x040fe2000000000f */
[----:B------:R-:W-:Y:S01]  /*8c10*/  F2FP.BF16.F32.PACK_AB R8, R10, R3 ;  /* 0x000000030a08723e */ /* 0x000fe200000010ff */
[C---:B------:R-:W-:Y:S01]  /*8c20*/  FFMA R12, R49.reuse, R58, R12 ;  /* 0x0000003a310c7223 */ /* 0x040fe2000000000c */
[----:B------:R-:W-:Y:S01]  /*8c30*/  FFMA R13, R49, R59, R13 ;  /* 0x0000003b310d7223 */ /* 0x000fe2000000000d */
[C---:B------:R-:W-:Y:S01]  /*8c40*/  FMUL R14, R47.reuse, R18 ;  /* 0x000000122f0e7220 */ /* 0x040fe20000400000 */
[C---:B------:R-:W-:Y:S01]  /*8c50*/  FMUL R19, R47.reuse, R19 ;  /* 0x000000132f137220 */ /* 0x040fe20000400000 */
[C---:B------:R-:W-:Y:S01]  /*8c60*/  FMUL R16, R47.reuse, R20 ;  /* 0x000000142f107220 */ /* 0x040fe20000400000 */
[----:B------:R-:W-:Y:S01]  /*8c70*/  FMUL R17, R47, R21 ;  /* 0x000000152f117220 */ /* 0x000fe20000400000 */
[----:B------:R-:W-:Y:S01]  /*8c80*/  FFMA R14, R49, R60, R14 ;  /* 0x0000003c310e7223 */ /* 0x000fe2000000000e */
        /* <DEDUP_REMOVED lines=9> */
[----:B------:R-:W-:Y:S01]  /*8d20*/  F2FP.BF16.F32.PACK_AB R9, R15, R11 ;  /* 0x0000000b0f09723e */ /* 0x000fe200000010ff */
[----:B------:R-:W-:Y:S01]  /*8d30*/  FFMA R23, R49, R65, R23 ;  /* 0x0000004131177223 */ /* 0x000fe20000000017 */
[----:B------:R-:W-:Y:S01]  /*8d40*/  FMUL R27, R47, R27 ;  /* 0x0000001b2f1b7220 */ /* 0x000fe20000400000 */
[----:B------:R-:W-:Y:S01]  /*8d50*/  F2FP.BF16.F32.PACK_AB R10, R13, R12 ;  /* 0x0000000c0d0a723e */ /* 0x000fe200000010ff */
[----:B------:R-:W-:Y:S01]  /*8d60*/  FFMA R20, R49, R66, R20 ;  /* 0x0000004231147223 */ /* 0x000fe20000000014 */
[----:B------:R-:W-:Y:S01]  /*8d70*/  F2FP.BF16.F32.PACK_AB R11, R19, R14 ;  /* 0x0000000e130b723e */ /* 0x000fe200000010ff */
[----:B------:R-:W-:Y:S01]  /*8d80*/  FMUL R24, R47, R28 ;  /* 0x0000001c2f187220 */ /* 0x000fe20000400000 */
[----:B------:R-:W-:Y:S01]  /*8d90*/  LOP3.LUT R71, R76, 0xffff0000, RZ, 0xc0, !PT ;  /* 0xffff00004c477812 */ /* 0x000fe200078ec0ff */
[----:B------:R-:W-:Y:S01]  /*8da0*/  FFMA R21, R49, R67, R21 ;  /* 0x0000004331157223 */ /* 0x000fe20000000015 */
[----:B------:R-:W-:Y:S01]  /*8db0*/  SHF.L.U32 R72, R77, 0x10, RZ ;  /* 0x000000104d487819 */ /* 0x000fe200000006ff */
[----:B------:R1:W-:Y:S01]  /*8dc0*/  STS.128 [R99+0x6010], R8 ;  /* 0x0060100863007388 */ /* 0x0003e20000000c00 */
[----:B------:R-:W-:Y:S01]  /*8dd0*/  FMUL R25, R47, R29 ;  /* 0x0000001d2f197220 */ /* 0x000fe20000400000 */
[----:B------:R-:W-:Y:S01]  /*8de0*/  FFMA R22, R49, R68, R22 ;  /* 0x0000004431167223 */ /* 0x000fe20000000016 */
[----:B------:R-:W-:Y:S01]  /*8df0*/  LOP3.LUT R73, R77, 0xffff0000, RZ, 0xc0, !PT ;  /* 0xffff00004d497812 */ /* 0x000fe200078ec0ff */
[----:B------:R-:W-:Y:S01]  /*8e00*/  FMUL R26, R47, R30 ;  /* 0x0000001e2f1a7220 */ /* 0x000fe20000400000 */
[----:B------:R-:W-:Y:S01]  /*8e10*/  FFMA R27, R49, R69, R27 ;  /* 0x00000045311b7223 */ /* 0x000fe2000000001b */
[C---:B------:R-:W-:Y:S01]  /*8e20*/  SHF.L.U32 R74, R78.reuse, 0x10, RZ ;  /* 0x000000104e4a7819 */ /* 0x040fe200000006ff */
[----:B------:R-:W-:Y:S01]  /*8e30*/  FMUL R31, R47, R31 ;  /* 0x0000001f2f1f7220 */ /* 0x000fe20000400000 */
[----:B------:R-:W-:Y:S01]  /*8e40*/  FFMA R24, R49, R70, R24 ;  /* 0x0000004631187223 */ /* 0x000fe20000000018 */
[----:B------:R-:W-:Y:S01]  /*8e50*/  LOP3.LUT R75, R78, 0xffff0000, RZ, 0xc0, !PT ;  /* 0xffff00004e4b7812 */ /* 0x000fe200078ec0ff */
[----:B------:R-:W-:Y:S01]  /*8e60*/  FMUL R28, R47, R32 ;  /* 0x000000202f1c7220 */ /* 0x000fe20000400000 */
[----:B------:R-:W-:Y:S01]  /*8e70*/  FFMA R25, R49, R71, R25 ;  /* 0x0000004731197223 */ /* 0x000fe20000000019 */
[----:B------:R-:W-:Y:S01]  /*8e80*/  SHF.L.U32 R76, R79, 0x10, RZ ;  /* 0x000000104f4c7819 */ /* 0x000fe200000006ff */
[----:B------:R-:W-:Y:S01]  /*8e90*/  FMUL R29, R47, R33 ;  /* 0x000000212f1d7220 */ /* 0x000fe20000400000 */
[----:B------:R-:W-:Y:S01]  /*8ea0*/  F2FP.BF16.F32.PACK_AB R16, R17, R16 ;  /* 0x000000101110723e */ /* 0x000fe200000010ff */
[----:B------:R-:W-:Y:S01]  /*8eb0*/  FFMA R26, R49, R72, R26 ;  /* 0x00000048311a7223 */ /* 0x000fe2000000001a */
[----:B------:R-:W-:Y:S01]  /*8ec0*/  LOP3.LUT R77, R79, 0xffff0000, RZ, 0xc0, !PT ;  /* 0xffff00004f4d7812 */ /* 0x000fe200078ec0ff */
        /* <DEDUP_REMOVED lines=33> */
.L_x_134:
[----:B------:R-:W-:Y:S05]  /*90e0*/  BSYNC.RECONVERGENT B0 ;  /* 0x0000000000007941 */ /* 0x000fea0003800200 */
.L_x_133:
[----:B------:R-:W-:Y:S01]  /*90f0*/  BAR.SYNC.DEFER_BLOCKING 0x1, 0x80 ;  /* 0x0042000000007b1d */ /* 0x000fe20000010000 */
[----:B------:R-:W-:Y:S01]  /*9100*/  UISETP.NE.AND UP0, UPT, UR50, -0x4, UPT ;  /* 0xfffffffc3200788c */ /* 0x000fe2000bf05270 */
[----:B------:R-:W-:Y:S08]  /*9110*/  IADD3 R45, PT, PT, R45, 0x1, RZ ;  /* 0x000000012d2d7810 */ /* 0x000ff00007ffe0ff */
[----:B------:R-:W-:Y:S05]  /*9120*/  BRA.U !UP0, `(.L_x_135) ;  /* 0x0000000108287547 */ /* 0x000fea000b800000 */
[----:B------:R-:W-:Y:S01]  /*9130*/  ISETP.NE.AND P0, PT, R107, RZ, PT ;  /* 0x000000ff6b00720c */ /* 0x000fe20003f05270 */
[----:B------:R-:W-:Y:S01]  /*9140*/  IMAD.U32 R2, RZ, RZ, UR51 ;  /* 0x00000033ff027e24 */ /* 0x000fe2000f8e00ff */
[----:B------:R-:W-:Y:S01]  /*9150*/  UIADD3 UR51, UPT, UPT, UR51, 0x1, URZ ;  /* 0x0000000133337890 */ /* 0x000fe2000fffe0ff */
[----:B------:R-:W-:Y:S03]  /*9160*/  IMAD.U32 R0, RZ, RZ, UR45 ;  /* 0x0000002dff007e24 */ /* 0x000fe6000f8e00ff */
[----:B------:R-:W-:Y:S04]  /*9170*/  UISETP.NE.AND UP0, UPT, UR51, 0x4, UPT ;  /* 0x000000043300788c */ /* 0x000fe8000bf05270 */
[----:B------:R-:W-:Y:S03]  /*9180*/  USEL UR51, UR51, URZ, UP0 ;  /* 0x000000ff33337287 */ /* 0x000fe60008000000 */
[----:B------:R-:W-:Y:S05]  /*9190*/  @P0 LEA R2, R2, UR49, 0x3 ;  /* 0x0000003102020c11 */ /* 0x000fea000f8e18ff */
[----:B------:R-:W-:Y:S05]  /*91a0*/  @P0 VIADD R2, R2, 0x70 ;  /* 0x0000007002020836 */ /* 0x000fea0000000000 */
[----:B------:R-:W-:Y:S04]  /*91b0*/  @P0 PRMT R0, R0, 0x654, R2 ;  /* 0x0000065400000816 */ /* 0x000fe80000000002 */
[----:B------:R2:W-:Y:S03]  /*91c0*/  @P0 SYNCS.ARRIVE.TRANS64.RED.A1T0 RZ, [R0+URZ], RZ ;  /* 0x000000ff00ff09a7 */ /* 0x0005e600081004ff */
.L_x_135:
[----:B------:R-:W-:Y:S01]  /*91d0*/  ISETP.NE.AND P2, PT, R103, RZ, PT ;  /* 0x000000ff6700720c */ /* 0x000fe20003f45270 */
[----:B------:R-:W-:Y:S01]  /*91e0*/  IMAD.IADD R2, R43, 0x1, R86 ;  /* 0x000000012b027824 */ /* 0x000fe200078e0256 */
[----:B------:R-:W-:Y:S01]  /*91f0*/  ISETP.NE.AND P0, PT, R105, 0x2, PT ;  /* 0x000000026900780c */ /* 0x000fe20003f05270 */
[----:B--2---:R-:W-:Y:S01]  /*9200*/  IMAD.IADD R0, R44, 0x1, R87 ;  /* 0x000000012c007824 */ /* 0x004fe200078e0257 */
[----:B------:R-:W-:Y:S01]  /*9210*/  ISETP.NE.AND P1, PT, R45, 0x2, PT ;  /* 0x000000022d00780c */ /* 0x000fe20003f25270 */
[----:B------:R-:W-:Y:S01]  /*9220*/  UIADD3 UR50, UPT, UPT, UR50, 0x4, URZ ;  /* 0x0000000432327890 */ /* 0x000fe2000fffe0ff */
[----:B------:R-:W-:Y:S02]  /*9230*/  R2UR UR11, R2 ;  /* 0x00000000020b72ca */ /* 0x000fe400000e0000 */
[----:B------:R-:W-:Y:S02]  /*9240*/  R2UR UR27, R0 ;  /* 0x00000000001b72ca */ /* 0x000fe400000e0000 */
[----:B------:R-:W-:Y:S02]  /*9250*/  SEL R2, RZ, 0x1, P0 ;  /* 0x00000001ff027807 */ /* 0x000fe40000000000 */
[----:B------:R-:W-:Y:S02]  /*9260*/  SEL R0, RZ, 0x1, P1 ;  /* 0x00000001ff007807 */ /* 0x000fe40000800000 */
[----:B------:R-:W-:Y:S02]  /*9270*/  @P2 R2UR UR44, R94 ;  /* 0x000000005e2c22ca */ /* 0x000fe400000e0000 */
[----:B------:R-:W-:Y:S02]  /*9280*/  LOP3.LUT R95, R95, R2, RZ, 0x3c, !PT ;  /* 0x000000025f5f7212 */ /* 0x000fe400078e3cff */
[----:B------:R-:W-:Y:S02]  /*9290*/  LOP3.LUT R96, R96, R0, RZ, 0x3c, !PT ;  /* 0x0000000060607212 */ /* 0x000fe400078e3cff */
[----:B------:R-:W-:Y:S02]  /*92a0*/  SEL R105, R105, RZ, P0 ;  /* 0x000000ff69697207 */ /* 0x000fe40000000000 */
[----:B------:R-:W-:Y:S01]  /*92b0*/  SEL R45, R45, RZ, P1 ;  /* 0x000000ff2d2d7207 */ /* 0x000fe20000800000 */
[----:B------:R-:W-:Y:S06]  /*92c0*/  @P2 BRA `(.L_x_136) ;  /* 0xffffffc000502947 */ /* 0x000fec000383ffff */
[----:B------:R-:W-:-:S09]  /*92d0*/  UISETP.NE.AND UP0, UPT, UR48, URZ, UPT ;  /* 0x000000ff3000728c */ /* 0x000fd2000bf05270 */
[----:B------:R-:W-:Y:S05]  /*92e0*/  BRA.U !UP0, `(.L_x_137) ;  /* 0x0000000108487547 */ /* 0x000fea000b800000 */
[----:B------:R-:W2:Y:S02]  /*92f0*/  LDCU.64 UR4, c[0x0][0xc90] ;  /* 0x00019200ff0477ac */ /* 0x000ea40008000a00 */
[----:B--2---:R-:W-:-:S04]  /*9300*/  UISETP.NE.U32.AND UP0, UPT, UR4, URZ, UPT ;  /* 0x000000ff0400728c */ /* 0x004fc8000bf05070 */
[----:B------:R-:W-:-:S09]  /*9310*/  UISETP.NE.AND.EX UP0, UPT, UR5, URZ, UPT, UP0 ;  /* 0x000000ff0500728c */ /* 0x000fd2000bf05300 */
[----:B------:R-:W-:Y:S05]  /*9320*/  BRA.U UP0, `(.L_x_138) ;  /* 0x00000001000c7547 */ /* 0x000fea000b800000 */
[----:B------:R-:W-:-:S13]  /*9330*/  FSETP.NEU.AND P0, PT, R49, RZ, PT ;  /* 0x000000ff3100720b */ /* 0x000fda0003f0d000 */
[----:B------:R-:W-:Y:S05]  /*9340*/  @!P0 EXIT ;  /* 0x000000000000894d */ /* 0x000fea0003800000 */
[----:B------:R-:W-:Y:S05]  /*9350*/  BRA `(.L_x_137) ;  /* 0x00000000002c7947 */ /* 0x000fea0003800000 */
.L_x_138:
[----:B------:R-:W-:Y:S01]  /*9360*/  ISETP.NE.AND P0, PT, R104, RZ, PT ;  /* 0x000000ff6800720c */ /* 0x000fe20003f05270 */
[----:B------:R-:W-:-:S12]  /*9370*/  BSSY.RECONVERGENT B0, `(.L_x_137) ;  /* 0x0000009000007945 */ /* 0x000fd80003800200 */
[----:B------:R-:W-:Y:S05]  /*9380*/  @P0 BRA `(.L_x_139) ;  /* 0x0000000000140947 */ /* 0x000fea0003800000 */
[----:B------:R-:W2:Y:S02]  /*9390*/  LDCU.64 UR4, c[0x0][0xc88] ;  /* 0x00019100ff0477ac */ /* 0x000ea40008000a00 */
[----:B--2---:R-:W-:-:S04]  /*93a0*/  ISETP.NE.U32.AND P0, PT, RZ, UR4, PT ;  /* 0x00000004ff007c0c */ /* 0x004fc8000bf05070 */
[----:B------:R-:W-:-:S13]  /*93b0*/  ISETP.NE.AND.EX P0, PT, RZ, UR5, PT, P0 ;  /* 0x00000005ff007c0c */ /* 0x000fda000bf05300 */
[----:B------:R-:W-:Y:S05]  /*93c0*/  @!P0 EXIT ;  /* 0x000000000000894d */ /* 0x000fea0003800000 */
[----:B------:R-:W-:Y:S05]  /*93d0*/  BRA `(.L_x_140) ;  /* 0x0000000000087947 */ /* 0x000fea0003800000 */
.L_x_139:
[----:B------:R-:W-:-:S13]  /*93e0*/  FSETP.NEU.AND P0, PT, R49, RZ, PT ;  /* 0x000000ff3100720b */ /* 0x000fda0003f0d000 */
[----:B------:R-:W-:Y:S05]  /*93f0*/  @!P0 EXIT ;  /* 0x000000000000894d */ /* 0x000fea0003800000 */
.L_x_140:
[----:B------:R-:W-:Y:S05]  /*9400*/  BSYNC.RECONVERGENT B0 ;  /* 0x0000000000007941 */ /* 0x000fea0003800200 */
.L_x_137:
[----:B------:R-:W-:Y:S01]  /*9410*/  ULEA UR4, UR51, UR49, 0x3 ;  /* 0x0000003133047291 */ /* 0x000fe2000f8e18ff */
[----:B------:R-:W-:-:S04]  /*9420*/  DEPBAR.LE SB0, 0x0 ;  /* 0x000080000000791a */ /* 0x000fc80000000000 */
[----:B------:R-:W-:-:S04]  /*9430*/  UIADD3 UR4, UPT, UPT, UR4, 0x70, URZ ;  /* 0x0000007004047890 */ /* 0x000fc8000fffe0ff */
[----:B------:R-:W-:-:S09]  /*9440*/  UPRMT UR4, UR45, 0x654, UR4 ;  /* 0x000006542d047896 */ /* 0x000fd20008000004 */
[----:B------:R-:W-:Y:S01]  /*9450*/  SYNCS.ARRIVE.TRANS64.RED.A1T0 RZ, [UR4], RZ ;  /* 0x000000ffffff79a7 */ /* 0x000fe20008100404 */
[----:B------:R-:W-:Y:S05]  /*9460*/  EXIT ;  /* 0x000000000000794d */ /* 0x000fea0003800000 */
.L_x_24:
[----:B--2---:R2:W1:Y:S02]  /*9470*/  SYNCS.PHASECHK.TRANS64.TRYWAIT P0, [R2+URZ+0xf0], R3 ;  /* 0x0000f003020075a7 */ /* 0x00446400080011ff */
[----:B-1----:R-:W-:Y:S05]  /*9480*/  @!P0 NANOSLEEP.SYNCS 0x989680 ;  /* 0x009896800000895d */ /* 0x002fea0003900000 */
[----:B------:R-:W1:Y:S02]  /*9490*/  @!P0 SYNCS.PHASECHK.TRANS64 P0, [R2+URZ+0xf0], R3 ;  /* 0x0000f003020085a7 */ /* 0x000e6400080010ff */
[----:B-1----:R-:W-:Y:S05]  /*94a0*/  @!P0 BRA `(.L_x_24) ;  /* 0xfffffffc00f08947 */ /* 0x002fea000383ffff */
[----:B------:R-:W-:Y:S05]  /*94b0*/  BRA `(.L_x_141) ;  /* 0xffffff8000ec7947 */ /* 0x000fea000383ffff */
.L_x_27:
[----:B-1----:R-:W-:-:S07]  /*94c0*/  MOV R2, UR41 ;  /* 0x0000002900027c02 */ /* 0x002fce0008000f00 */
.L_x_142:
[----:B-1----:R1:W2:Y:S02]  /*94d0*/  SYNCS.PHASECHK.TRANS64.TRYWAIT P0, [R2+URZ+0x28], R4 ;  /* 0x00002804020075a7 */ /* 0x0022a400080011ff */
[----:B--2---:R-:W-:Y:S05]  /*94e0*/  @!P0 NANOSLEEP.SYNCS 0x989680 ;  /* 0x009896800000895d */ /* 0x004fea0003900000 */
[----:B------:R-:W2:Y:S02]  /*94f0*/  @!P0 SYNCS.PHASECHK.TRANS64 P0, [R2+URZ+0x28], R4 ;  /* 0x00002804020085a7 */ /* 0x000ea400080010ff */
[----:B--2---:R-:W-:Y:S05]  /*9500*/  @!P0 BRA `(.L_x_142) ;  /* 0xfffffffc00f08947 */ /* 0x004fea000383ffff */
[----:B------:R-:W-:Y:S05]  /*9510*/  BRA `(.L_x_26) ;  /* 0xffffff8400347947 */ /* 0x000fea000383ffff */
.L_x_36:
[----:B------:R-:W-:-:S07]  /*9520*/  MOV R2, UR41 ;  /* 0x0000002900027c02 */ /* 0x000fce0008000f00 */
.L_x_143:
[----:B-1----:R1:W2:Y:S02]  /*9530*/  SYNCS.PHASECHK.TRANS64.TRYWAIT P0, [R2+URZ+0x28], R4 ;  /* 0x00002804020075a7 */ /* 0x0022a400080011ff */
[----:B--2---:R-:W-:Y:S05]  /*9540*/  @!P0 NANOSLEEP.SYNCS 0x989680 ;  /* 0x009896800000895d */ /* 0x004fea0003900000 */
[----:B------:R-:W2:Y:S02]  /*9550*/  @!P0 SYNCS.PHASECHK.TRANS64 P0, [R2+URZ+0x28], R4 ;  /* 0x00002804020085a7 */ /* 0x000ea400080010ff */
[----:B--2---:R-:W-:Y:S05]  /*9560*/  @!P0 BRA `(.L_x_143) ;  /* 0xfffffffc00f08947 */ /* 0x004fea000383ffff */
[----:B------:R-:W-:Y:S05]  /*9570*/  BRA `(.L_x_35) ;  /* 0xffffff8800447947 */ /* 0x000fea000383ffff */
.L_x_43:
[----:B-1----:R1:W2:Y:S02]  /*9580*/  SYNCS.PHASECHK.TRANS64.TRYWAIT P0, [R2+URZ+0xa0], R3 ;  /* 0x0000a003020075a7 */ /* 0x0022a400080011ff */
[----:B--2---:R-:W-:Y:S05]  /*9590*/  @!P0 NANOSLEEP.SYNCS 0x989680 ;  /* 0x009896800000895d */ /* 0x004fea0003900000 */
[----:B------:R-:W2:Y:S02]  /*95a0*/  @!P0 SYNCS.PHASECHK.TRANS64 P0, [R2+URZ+0xa0], R3 ;  /* 0x0000a003020085a7 */ /* 0x000ea400080010ff */
[----:B--2---:R-:W-:Y:S05]  /*95b0*/  @!P0 BRA `(.L_x_43) ;  /* 0xfffffffc00f08947 */ /* 0x004fea000383ffff */
[----:B------:R-:W-:Y:S05]  /*95c0*/  BRA `(.L_x_144) ;  /* 0xffffff8c003c7947 */ /* 0x000fea000383ffff */
.L_x_47:
[----:B----4-:R-:W-:-:S07]  /*95d0*/  MOV R0, UR4 ;  /* 0x0000000400007c02 */ /* 0x010fce0008000f00 */
.L_x_145:
[----:B-1----:R1:W2:Y:S02]  /*95e0*/  SYNCS.PHASECHK.TRANS64.TRYWAIT P0, [R0+URZ], R2 ;  /* 0x00000002000075a7 */ /* 0x0022a400080011ff */
[----:B--2---:R-:W-:Y:S05]  /*95f0*/  @!P0 NANOSLEEP.SYNCS 0x989680 ;  /* 0x009896800000895d */ /* 0x004fea0003900000 */
[----:B------:R-:W2:Y:S02]  /*9600*/  @!P0 SYNCS.PHASECHK.TRANS64 P0, [R0+URZ], R2 ;  /* 0x00000002000085a7 */ /* 0x000ea400080010ff */
[----:B--2---:R-:W-:Y:S05]  /*9610*/  @!P0 BRA `(.L_x_145) ;  /* 0xfffffffc00f08947 */ /* 0x004fea000383ffff */
[----:B------:R-:W-:Y:S05]  /*9620*/  BRA `(.L_x_146) ;  /* 0xffffff9000b47947 */ /* 0x000fea000383ffff */
.L_x_48:
[----:B----4-:R-:W-:-:S07]  /*9630*/  MOV R0, UR4 ;  /* 0x0000000400007c02 */ /* 0x010fce0008000f00 */
.L_x_147:
[----:B-1----:R1:W2:Y:S02]  /*9640*/  SYNCS.PHASECHK.TRANS64.TRYWAIT P0, [R0+URZ], R3 ;  /* 0x00000003000075a7 */ /* 0x0022a400080011ff */
[----:B--2---:R-:W-:Y:S05]  /*9650*/  @!P0 NANOSLEEP.SYNCS 0x989680 ;  /* 0x009896800000895d */ /* 0x004fea0003900000 */
[----:B------:R-:W2:Y:S02]  /*9660*/  @!P0 SYNCS.PHASECHK.TRANS64 P0, [R0+URZ], R3 ;  /* 0x00000003000085a7 */ /* 0x000ea400080010ff */
[----:B--2---:R-:W-:Y:S05]  /*9670*/  @!P0 BRA `(.L_x_147) ;  /* 0xfffffffc00f08947 */ /* 0x004fea000383ffff */
[----:B------:R-:W-:Y:S05]  /*9680*/  BRA `(.L_x_148) ;  /* 0xffffff9000c07947 */ /* 0x000fea000383ffff */
.L_x_49:
[----:B----4-:R-:W-:-:S07]  /*9690*/  MOV R0, UR4 ;  /* 0x0000000400007c02 */ /* 0x010fce0008000f00 */
.L_x_149:
[----:B-1----:R1:W2:Y:S02]  /*96a0*/  SYNCS.PHASECHK.TRANS64.TRYWAIT P0, [R0+URZ], R3 ;  /* 0x00000003000075a7 */ /* 0x0022a400080011ff */
[----:B--2---:R-:W-:Y:S05]  /*96b0*/  @!P0 NANOSLEEP.SYNCS 0x989680 ;  /* 0x009896800000895d */ /* 0x004fea0003900000 */
[----:B------:R-:W2:Y:S02]  /*96c0*/  @!P0 SYNCS.PHASECHK.TRANS64 P0, [R0+URZ], R3 ;  /* 0x00000003000085a7 */ /* 0x000ea400080010ff */
[----:B--2---:R-:W-:Y:S05]  /*96d0*/  @!P0 BRA `(.L_x_149) ;  /* 0xfffffffc00f08947 */ /* 0x004fea000383ffff */
[----:B------:R-:W-:Y:S05]  /*96e0*/  BRA `(.L_x_150) ;  /* 0xffffff9000cc7947 */ /* 0x000fea000383ffff */
.L_x_50:
[----:B----4-:R-:W-:-:S07]  /*96f0*/  MOV R0, UR4 ;  /* 0x0000000400007c02 */ /* 0x010fce0008000f00 */
.L_x_151:
[----:B-1----:R1:W2:Y:S02]  /*9700*/  SYNCS.PHASECHK.TRANS64.TRYWAIT P0, [R0+URZ], R3 ;  /* 0x00000003000075a7 */ /* 0x0022a400080011ff */
[----:B--2---:R-:W-:Y:S05]  /*9710*/  @!P0 NANOSLEEP.SYNCS 0x989680 ;  /* 0x009896800000895d */ /* 0x004fea0003900000 */
[----:B------:R-:W2:Y:S02]  /*9720*/  @!P0 SYNCS.PHASECHK.TRANS64 P0, [R0+URZ], R3 ;  /* 0x00000003000085a7 */ /* 0x000ea400080010ff */
[----:B--2---:R-:W-:Y:S05]  /*9730*/  @!P0 BRA `(.L_x_151) ;  /* 0xfffffffc00f08947 */ /* 0x004fea000383ffff */
[----:B------:R-:W-:Y:S05]  /*9740*/  BRA `(.L_x_152) ;  /* 0xffffff9000d87947 */ /* 0x000fea000383ffff */
.L_x_53:
[----:B-1----:R1:W3:Y:S02]  /*9750*/  SYNCS.PHASECHK.TRANS64.TRYWAIT P0, [R0+URZ+0xe0], R4 ;  /* 0x0000e004000075a7 */ /* 0x0022e400080011ff */
[----:B---3--:R-:W-:Y:S05]  /*9760*/  @!P0 NANOSLEEP.SYNCS 0x989680 ;  /* 0x009896800000895d */ /* 0x008fea0003900000 */
[----:B------:R-:W3:Y:S02]  /*9770*/  @!P0 SYNCS.PHASECHK.TRANS64 P0, [R0+URZ+0xe0], R4 ;  /* 0x0000e004000085a7 */ /* 0x000ee400080010ff */
[----:B---3--:R-:W-:Y:S05]  /*9780*/  @!P0 BRA `(.L_x_53) ;  /* 0xfffffffc00f08947 */ /* 0x008fea000383ffff */
[----:B------:R-:W-:Y:S05]  /*9790*/  BRA `(.L_x_153) ;  /* 0xffffff9400347947 */ /* 0x000fea000383ffff */
.L_x_54:
[----:B------:R-:W-:-:S07]  /*97a0*/  MOV R0, UR5 ;  /* 0x0000000500007c02 */ /* 0x000fce0008000f00 */
.L_x_154:
[----:B-1----:R1:W3:Y:S02]  /*97b0*/  SYNCS.PHASECHK.TRANS64.TRYWAIT P0, [R0+URZ+0xb0], R5 ;  /* 0x0000b005000075a7 */ /* 0x0022e400080011ff */
[----:B---3--:R-:W-:Y:S05]  /*97c0*/  @!P0 NANOSLEEP.SYNCS 0x989680 ;  /* 0x009896800000895d */ /* 0x008fea0003900000 */
[----:B------:R-:W3:Y:S02]  /*97d0*/  @!P0 SYNCS.PHASECHK.TRANS64 P0, [R0+URZ+0xb0], R5 ;  /* 0x0000b005000085a7 */ /* 0x000ee400080010ff */
[----:B---3--:R-:W-:Y:S05]  /*97e0*/  @!P0 BRA `(.L_x_154) ;  /* 0xfffffffc00f08947 */ /* 0x008fea000383ffff */
[----:B------:R-:W-:Y:S05]  /*97f0*/  BRA `(.L_x_155) ;  /* 0xffffff9400447947 */ /* 0x000fea000383ffff */
.L_x_55:
[----:B-1----:R1:W3:Y:S02]  /*9800*/  SYNCS.PHASECHK.TRANS64.TRYWAIT P1, [R0+URZ+0xa0], R4 ;  /* 0x0000a004000075a7 */ /* 0x0022e400080211ff */
[----:B---3--:R-:W-:Y:S05]  /*9810*/  @!P1 NANOSLEEP.SYNCS 0x989680 ;  /* 0x009896800000995d */ /* 0x008fea0003900000 */
[----:B------:R-:W3:Y:S02]  /*9820*/  @!P1 SYNCS.PHASECHK.TRANS64 P1, [R0+URZ+0xa0], R4 ;  /* 0x0000a004000095a7 */ /* 0x000ee400080210ff */
[----:B---3--:R-:W-:Y:S05]  /*9830*/  @!P1 BRA `(.L_x_55) ;  /* 0xfffffffc00f09947 */ /* 0x008fea000383ffff */
[----:B------:R-:W-:Y:S05]  /*9840*/  BRA `(.L_x_156) ;  /* 0xffffff9400747947 */ /* 0x000fea000383ffff */
.L_x_58:
[----:B------:R-:W-:-:S07]  /*9850*/  MOV R0, UR5 ;  /* 0x0000000500007c02 */ /* 0x000fce0008000f00 */
.L_x_157:
[----:B-1----:R1:W3:Y:S02]  /*9860*/  SYNCS.PHASECHK.TRANS64.TRYWAIT P0, [R0+URZ+0xb0], R2 ;  /* 0x0000b002000075a7 */ /* 0x0022e400080011ff */
[----:B---3--:R-:W-:Y:S05]  /*9870*/  @!P0 NANOSLEEP.SYNCS 0x989680 ;  /* 0x009896800000895d */ /* 0x008fea0003900000 */
[----:B------:R-:W3:Y:S02]  /*9880*/  @!P0 SYNCS.PHASECHK.TRANS64 P0, [R0+URZ+0xb0], R2 ;  /* 0x0000b002000085a7 */ /* 0x000ee400080010ff */
[----:B---3--:R-:W-:Y:S05]  /*9890*/  @!P0 BRA `(.L_x_157) ;  /* 0xfffffffc00f08947 */ /* 0x008fea000383ffff */
[----:B------:R-:W-:Y:S05]  /*98a0*/  BRA `(.L_x_57) ;  /* 0xffffff9400c87947 */ /* 0x000fea000383ffff */
.L_x_65:
[----:B-1----:R1:W3:Y:S02]  /*98b0*/  SYNCS.PHASECHK.TRANS64.TRYWAIT P1, [R0+URZ+0xa0], R2 ;  /* 0x0000a002000075a7 */ /* 0x0022e400080211ff */
[----:B---3--:R-:W-:Y:S05]  /*98c0*/  @!P1 NANOSLEEP.SYNCS 0x989680 ;  /* 0x009896800000995d */ /* 0x008fea0003900000 */
[----:B------:R-:W3:Y:S02]  /*98d0*/  @!P1 SYNCS.PHASECHK.TRANS64 P1, [R0+URZ+0xa0], R2 ;  /* 0x0000a002000095a7 */ /* 0x000ee400080210ff */
[----:B---3--:R-:W-:Y:S05]  /*98e0*/  @!P1 BRA `(.L_x_65) ;  /* 0xfffffffc00f09947 */ /* 0x008fea000383ffff */
[----:B------:R-:W-:Y:S05]  /*98f0*/  BRA `(.L_x_158) ;  /* 0xffffff9c00cc7947 */ /* 0x000fea000383ffff */
.L_x_66:
[----:B------:R-:W-:-:S07]  /*9900*/  MOV R2, UR15 ;  /* 0x0000000f00027c02 */ /* 0x000fce0008000f00 */
.L_x_159:
[----:B-1----:R1:W3:Y:S02]  /*9910*/  SYNCS.PHASECHK.TRANS64.TRYWAIT P0, [R2+URZ+0xd0], R0 ;  /* 0x0000d000020075a7 */ /* 0x0022e400080011ff */
[----:B---3--:R-:W-:Y:S05]  /*9920*/  @!P0 NANOSLEEP.SYNCS 0x989680 ;  /* 0x009896800000895d */ /* 0x008fea0003900000 */
[----:B------:R-:W3:Y:S02]  /*9930*/  @!P0 SYNCS.PHASECHK.TRANS64 P0, [R2+URZ+0xd0], R0 ;  /* 0x0000d000020085a7 */ /* 0x000ee400080010ff */
[----:B---3--:R-:W-:Y:S05]  /*9940*/  @!P0 BRA `(.L_x_159) ;  /* 0xfffffffc00f08947 */ /* 0x008fea000383ffff */
[----:B------:R-:W-:Y:S05]  /*9950*/  BRA `(.L_x_160) ;  /* 0xffffffa000047947 */ /* 0x000fea000383ffff */
.L_x_69:
[----:B------:R-:W-:Y:S07]  /*9960*/  MOV R0, UR14 ;  /* 0x0000000e00007c02 */ /* 0x000fee0008000f00 */
.L_x_161:
[----:B-1----:R1:W3:Y:S02]  /*9970*/  SYNCS.PHASECHK.TRANS64.TRYWAIT P0, [R0+URZ], R2 ;  /* 0x00000002000075a7 */ /* 0x0022e400080011ff */
[----:B---3--:R-:W-:Y:S05]  /*9980*/  @!P0 NANOSLEEP.SYNCS 0x989680 ;  /* 0x009896800000895d */ /* 0x008fea0003900000 */
[----:B------:R-:W3:Y:S02]  /*9990*/  @!P0 SYNCS.PHASECHK.TRANS64 P0, [R0+URZ], R2 ;  /* 0x00000002000085a7 */ /* 0x000ee400080010ff */
[----:B---3--:R-:W-:Y:S05]  /*99a0*/  @!P0 BRA `(.L_x_161) ;  /* 0xfffffffc00f08947 */ /* 0x008fea000383ffff */
[----:B------:R-:W-:Y:S05]  /*99b0*/  BRA `(.L_x_68) ;  /* 0xffffffa000207947 */ /* 0x000fea000383ffff */
.L_x_72:
[----:B------:R-:W-:-:S07]  /*99c0*/  MOV R0, UR5 ;  /* 0x0000000500007c02 */ /* 0x000fce0008000f00 */
.L_x_162:
[----:B--2---:R2:W3:Y:S02]  /*99d0*/  SYNCS.PHASECHK.TRANS64.TRYWAIT P0, [R0+URZ], R2 ;  /* 0x00000002000075a7 */ /* 0x0044e400080011ff */
[----:B---3--:R-:W-:Y:S05]  /*99e0*/  @!P0 NANOSLEEP.SYNCS 0x989680 ;  /* 0x009896800000895d */ /* 0x008fea0003900000 */
[----:B------:R-:W3:Y:S02]  /*99f0*/  @!P0 SYNCS.PHASECHK.TRANS64 P0, [R0+URZ], R2 ;  /* 0x00000002000085a7 */ /* 0x000ee400080010ff */
[----:B---3--:R-:W-:Y:S05]  /*9a00*/  @!P0 BRA `(.L_x_162) ;  /* 0xfffffffc00f08947 */ /* 0x008fea000383ffff */
[----:B------:R-:W-:Y:S05]  /*9a10*/  BRA `(.L_x_163) ;  /* 0xffffffa400187947 */ /* 0x000fea000383ffff */
.L_x_73:
[----:B------:R-:W-:-:S07]  /*9a20*/  MOV R0, UR6 ;  /* 0x0000000600007c02 */ /* 0x000fce0008000f00 */
.L_x_164:
[----:B--2---:R2:W3:Y:S02]  /*9a30*/  SYNCS.PHASECHK.TRANS64.TRYWAIT P0, [R0+URZ], R2 ;  /* 0x00000002000075a7 */ /* 0x0044e400080011ff */
[----:B---3--:R-:W-:Y:S05]  /*9a40*/  @!P0 NANOSLEEP.SYNCS 0x989680 ;  /* 0x009896800000895d */ /* 0x008fea0003900000 */
[----:B------:R-:W3:Y:S02]  /*9a50*/  @!P0 SYNCS.PHASECHK.TRANS64 P0, [R0+URZ], R2 ;  /* 0x00000002000085a7 */ /* 0x000ee400080010ff */
[----:B---3--:R-:W-:Y:S05]  /*9a60*/  @!P0 BRA `(.L_x_164) ;  /* 0xfffffffc00f08947 */ /* 0x008fea000383ffff */
[----:B------:R-:W-:Y:S05]  /*9a70*/  BRA `(.L_x_165) ;  /* 0xffffffa400247947 */ /* 0x000fea000383ffff */
.L_x_78:
[----:B--2---:R2:W3:Y:S02]  /*9a80*/  SYNCS.PHASECHK.TRANS64.TRYWAIT P0, [R0+URZ+0xa0], R2 ;  /* 0x0000a002000075a7 */ /* 0x0044e400080011ff */
[----:B---3--:R-:W-:Y:S05]  /*9a90*/  @!P0 NANOSLEEP.SYNCS 0x989680 ;  /* 0x009896800000895d */ /* 0x008fea0003900000 */
[----:B------:R-:W3:Y:S02]  /*9aa0*/  @!P0 SYNCS.PHASECHK.TRANS64 P0, [R0+URZ+0xa0], R2 ;  /* 0x0000a002000085a7 */ /* 0x000ee400080010ff */
[----:B---3--:R-:W-:Y:S05]  /*9ab0*/  @!P0 BRA `(.L_x_78) ;  /* 0xfffffffc00f08947 */ /* 0x008fea000383ffff */
[----:B------:R-:W-:Y:S05]  /*9ac0*/  BRA `(.L_x_166) ;  /* 0xffffffa8001c7947 */ /* 0x000fea000383ffff */
.L_x_81:
[----:B------:R-:W-:Y:S07]  /*9ad0*/  MOV R0, UR4 ;  /* 0x0000000400007c02 */ /* 0x000fee0008000f00 */
.L_x_167:
[----:B-1----:R1:W2:Y:S02]  /*9ae0*/  SYNCS.PHASECHK.TRANS64.TRYWAIT P0, [R0+URZ+0x98], R2 ;  /* 0x00009802000075a7 */ /* 0x0022a400080011ff */
[----:B--2---:R-:W-:Y:S05]  /*9af0*/  @!P0 NANOSLEEP.SYNCS 0x989680 ;  /* 0x009896800000895d */ /* 0x004fea0003900000 */
[----:B------:R-:W2:Y:S02]  /*9b00*/  @!P0 SYNCS.PHASECHK.TRANS64 P0, [R0+URZ+0x98], R2 ;  /* 0x00009802000085a7 */ /* 0x000ea400080010ff */
[----:B--2---:R-:W-:Y:S05]  /*9b10*/  @!P0 BRA `(.L_x_167) ;  /* 0xfffffffc00f08947 */ /* 0x004fea000383ffff */
[----:B------:R-:W-:Y:S05]  /*9b20*/  BRA `(.L_x_80) ;  /* 0xffffffac00187947 */ /* 0x000fea000383ffff */
.L_x_84:
[----:B------:R-:W-:Y:S07]  /*9b30*/  MOV R0, UR4 ;  /* 0x0000000400007c02 */ /* 0x000fee0008000f00 */
.L_x_168:
[----:B-1----:R1:W2:Y:S02]  /*9b40*/  SYNCS.PHASECHK.TRANS64.TRYWAIT P0, [R0+URZ+0x70], R28 ;  /* 0x0000701c000075a7 */ /* 0x0022a400080011ff */
[----:B--2---:R-:W-:Y:S05]  /*9b50*/  @!P0 NANOSLEEP.SYNCS 0x989680 ;  /* 0x009896800000895d */ /* 0x004fea0003900000 */
[----:B------:R-:W2:Y:S02]  /*9b60*/  @!P0 SYNCS.PHASECHK.TRANS64 P0, [R0+URZ+0x70], R28 ;  /* 0x0000701c000085a7 */ /* 0x000ea400080010ff */
[----:B--2---:R-:W-:Y:S05]  /*9b70*/  @!P0 BRA `(.L_x_168) ;  /* 0xfffffffc00f08947 */ /* 0x004fea000383ffff */
[----:B------:R-:W-:Y:S05]  /*9b80*/  BRA `(.L_x_169) ;  /* 0xffffffac00707947 */ /* 0x000fea000383ffff */
.L_x_85:
[----:B------:R-:W-:Y:S07]  /*9b90*/  MOV R0, UR4 ;  /* 0x0000000400007c02 */ /* 0x000fee0008000f00 */
.L_x_170:
[----:B-1----:R1:W2:Y:S02]  /*9ba0*/  SYNCS.PHASECHK.TRANS64.TRYWAIT P0, [R0+URZ+0x78], R28 ;  /* 0x0000781c000075a7 */ /* 0x0022a400080011ff */
[----:B--2---:R-:W-:Y:S05]  /*9bb0*/  @!P0 NANOSLEEP.SYNCS 0x989680 ;  /* 0x009896800000895d */ /* 0x004fea0003900000 */
[----:B------:R-:W2:Y:S02]  /*9bc0*/  @!P0 SYNCS.PHASECHK.TRANS64 P0, [R0+URZ+0x78], R28 ;  /* 0x0000781c000085a7 */ /* 0x000ea400080010ff */
[----:B--2---:R-:W-:Y:S05]  /*9bd0*/  @!P0 BRA `(.L_x_170) ;  /* 0xfffffffc00f08947 */ /* 0x004fea000383ffff */
[----:B------:R-:W-:Y:S05]  /*9be0*/  BRA `(.L_x_171) ;  /* 0xffffffac00ac7947 */ /* 0x000fea000383ffff */
.L_x_86:
[----:B------:R-:W-:Y:S07]  /*9bf0*/  MOV R0, UR4 ;  /* 0x0000000400007c02 */ /* 0x000fee0008000f00 */
.L_x_172:
[----:B-1----:R1:W2:Y:S02]  /*9c00*/  SYNCS.PHASECHK.TRANS64.TRYWAIT P0, [R0+URZ+0x80], R28 ;  /* 0x0000801c000075a7 */ /* 0x0022a400080011ff */
[----:B--2---:R-:W-:Y:S05]  /*9c10*/  @!P0 NANOSLEEP.SYNCS 0x989680 ;  /* 0x009896800000895d */ /* 0x004fea0003900000 */
[----:B------:R-:W2:Y:S02]  /*9c20*/  @!P0 SYNCS.PHASECHK.TRANS64 P0, [R0+URZ+0x80], R28 ;  /* 0x0000801c000085a7 */ /* 0x000ea400080010ff */
[----:B--2---:R-:W-:Y:S05]  /*9c30*/  @!P0 BRA `(.L_x_172) ;  /* 0xfffffffc00f08947 */ /* 0x004fea000383ffff */
[----:B------:R-:W-:Y:S05]  /*9c40*/  BRA `(.L_x_173) ;  /* 0xffffffac00f07947 */ /* 0x000fea000383ffff */
.L_x_87:
[----:B------:R-:W-:Y:S07]  /*9c50*/  MOV R0, UR4 ;  /* 0x0000000400007c02 */ /* 0x000fee0008000f00 */
.L_x_174:
[----:B-1----:R1:W2:Y:S02]  /*9c60*/  SYNCS.PHASECHK.TRANS64.TRYWAIT P0, [R0+URZ+0x88], R28 ;  /* 0x0000881c000075a7 */ /* 0x0022a400080011ff */
[----:B--2---:R-:W-:Y:S05]  /*9c70*/  @!P0 NANOSLEEP.SYNCS 0x989680 ;  /* 0x009896800000895d */ /* 0x004fea0003900000 */
[----:B------:R-:W2:Y:S02]  /*9c80*/  @!P0 SYNCS.PHASECHK.TRANS64 P0, [R0+URZ+0x88], R28 ;  /* 0x0000881c000085a7 */ /* 0x000ea400080010ff */
[----:B--2---:R-:W-:Y:S05]  /*9c90*/  @!P0 BRA `(.L_x_174) ;  /* 0xfffffffc00f08947 */ /* 0x004fea000383ffff */
[----:B------:R-:W-:Y:S05]  /*9ca0*/  BRA `(.L_x_175) ;  /* 0xffffffb000747947 */ /* 0x000fea000383ffff */
.L_x_89:
[----:B------:R-:W-:-:S07]  /*9cb0*/  MOV R0, UR4 ;  /* 0x0000000400007c02 */ /* 0x000fce0008000f00 */
.L_x_176:
[----:B-1----:R1:W3:Y:S02]  /*9cc0*/  SYNCS.PHASECHK.TRANS64.TRYWAIT P0, [R0+URZ+0x70], R2 ;  /* 0x00007002000075a7 */ /* 0x0022e400080011ff */
[----:B---3--:R-:W-:Y:S05]  /*9cd0*/  @!P0 NANOSLEEP.SYNCS 0x989680 ;  /* 0x009896800000895d */ /* 0x008fea0003900000 */
[----:B------:R-:W3:Y:S02]  /*9ce0*/  @!P0 SYNCS.PHASECHK.TRANS64 P0, [R0+URZ+0x70], R2 ;  /* 0x00007002000085a7 */ /* 0x000ee400080010ff */
[----:B---3--:R-:W-:Y:S05]  /*9cf0*/  @!P0 BRA `(.L_x_176) ;  /* 0xfffffffc00f08947 */ /* 0x008fea000383ffff */
[----:B------:R-:W-:Y:S05]  /*9d00*/  BRA `(.L_x_177) ;  /* 0xffffffb000e87947 */ /* 0x000fea000383ffff */
.L_x_90:
[----:B-1----:R-:W-:-:S07]  /*9d10*/  MOV R0, UR4 ;  /* 0x0000000400007c02 */ /* 0x002fce0008000f00 */
.L_x_178:
[----:B-1----:R1:W3:Y:S02]  /*9d20*/  SYNCS.PHASECHK.TRANS64.TRYWAIT P0, [R0+URZ+0x78], R2 ;  /* 0x00007802000075a7 */ /* 0x0022e400080011ff */
[----:B---3--:R-:W-:Y:S05]  /*9d30*/  @!P0 NANOSLEEP.SYNCS 0x989680 ;  /* 0x009896800000895d */ /* 0x008fea0003900000 */
[----:B------:R-:W3:Y:S02]  /*9d40*/  @!P0 SYNCS.PHASECHK.TRANS64 P0, [R0+URZ+0x78], R2 ;  /* 0x00007802000085a7 */ /* 0x000ee400080010ff */
[----:B---3--:R-:W-:Y:S05]  /*9d50*/  @!P0 BRA `(.L_x_178) ;  /* 0xfffffffc00f08947 */ /* 0x008fea000383ffff */
[----:B------:R-:W-:Y:S05]  /*9d60*/  BRA `(.L_x_179) ;  /* 0xffffffb000d87947 */ /* 0x000fea000383ffff */
.L_x_91:
[----:B-1----:R-:W-:-:S07]  /*9d70*/  MOV R0, UR4 ;  /* 0x0000000400007c02 */ /* 0x002fce0008000f00 */
.L_x_180:
[----:B-1----:R1:W3:Y:S02]  /*9d80*/  SYNCS.PHASECHK.TRANS64.TRYWAIT P0, [R0+URZ+0x80], R2 ;  /* 0x00008002000075a7 */ /* 0x0022e400080011ff */
[----:B---3--:R-:W-:Y:S05]  /*9d90*/  @!P0 NANOSLEEP.SYNCS 0x989680 ;  /* 0x009896800000895d */ /* 0x008fea0003900000 */
[----:B------:R-:W3:Y:S02]  /*9da0*/  @!P0 SYNCS.PHASECHK.TRANS64 P0, [R0+URZ+0x80], R2 ;  /* 0x00008002000085a7 */ /* 0x000ee400080010ff */
[----:B---3--:R-:W-:Y:S05]  /*9db0*/  @!P0 BRA `(.L_x_180) ;  /* 0xfffffffc00f08947 */ /* 0x008fea000383ffff */
[----:B------:R-:W-:Y:S05]  /*9dc0*/  BRA `(.L_x_181) ;  /* 0xffffffb000c87947 */ /* 0x000fea000383ffff */
.L_x_93:
[----:B---3--:R3:W4:Y:S02]  /*9dd0*/  SYNCS.PHASECHK.TRANS64.TRYWAIT P0, [R0+URZ+0xa0], R2 ;  /* 0x0000a002000075a7 */ /* 0x00872400080011ff */
[----:B----4-:R-:W-:Y:S05]  /*9de0*/  @!P0 NANOSLEEP.SYNCS 0x989680 ;  /* 0x009896800000895d */ /* 0x010fea0003900000 */
[----:B------:R-:W4:Y:S02]  /*9df0*/  @!P0 SYNCS.PHASECHK.TRANS64 P0, [R0+URZ+0xa0], R2 ;  /* 0x0000a002000085a7 */ /* 0x000f2400080010ff */
[----:B----4-:R-:W-:Y:S05]  /*9e00*/  @!P0 BRA `(.L_x_93) ;  /* 0xfffffffc00f08947 */ /* 0x010fea000383ffff */
[----:B------:R-:W-:Y:S05]  /*9e10*/  BRA `(.L_x_182) ;  /* 0xffffffb400907947 */ /* 0x000fea000383ffff */
.L_x_104:
[----:B-1----:R-:W-:Y:S04]  /*9e20*/  MOV R2, UR49 ;  /* 0x0000003100027c02 */ /* 0x002fe80008000f00 */
[----:B------:R1:W3:Y:S03]  /*9e30*/  SYNCS.PHASECHK.TRANS64.TRYWAIT P1, [R2+URZ+0x50], R3 ;  /* 0x00005003020075a7 */ /* 0x0002e600080211ff */
[----:B---3--:R-:W-:Y:S05]  /*9e40*/  @!P1 NANOSLEEP.SYNCS 0x989680 ;  /* 0x009896800000995d */ /* 0x008fea0003900000 */
[----:B------:R-:W3:Y:S02]  /*9e50*/  @!P1 SYNCS.PHASECHK.TRANS64 P1, [R2+URZ+0x50], R3 ;  /* 0x00005003020095a7 */ /* 0x000ee400080210ff */
[----:B---3--:R-:W-:Y:S05]  /*9e60*/  @!P1 BRA `(.L_x_104) ;  /* 0xfffffffc00ec9947 */ /* 0x008fea000383ffff */
[----:B------:R-:W-:Y:S05]  /*9e70*/  BRA `(.L_x_103) ;  /* 0xffffffc000947947 */ /* 0x000fea000383ffff */
.L_x_106:
[----:B-1----:R1:W4:Y:S02]  /*9e80*/  SYNCS.PHASECHK.TRANS64.TRYWAIT P0, [R64+URZ+0xc0], R0 ;  /* 0x0000c000400075a7 */ /* 0x00232400080011ff */
[----:B----4-:R-:W-:Y:S05]  /*9e90*/  @!P0 NANOSLEEP.SYNCS 0x989680 ;  /* 0x009896800000895d */ /* 0x010fea0003900000 */
[----:B------:R-:W4:Y:S02]  /*9ea0*/  @!P0 SYNCS.PHASECHK.TRANS64 P0, [R64+URZ+0xc0], R0 ;  /* 0x0000c000400085a7 */ /* 0x000f2400080010ff */
[----:B----4-:R-:W-:Y:S05]  /*9eb0*/  @!P0 BRA `(.L_x_106) ;  /* 0xfffffffc00f08947 */ /* 0x010fea000383ffff */
[----:B------:R-:W-:Y:S05]  /*9ec0*/  BRA `(.L_x_105) ;  /* 0xffffffc000bc7947 */ /* 0x000fea000383ffff */
.L_x_115:
[----:B--2---:R2:W4:Y:S02]  /*9ed0*/  SYNCS.PHASECHK.TRANS64.TRYWAIT P0, [R2+URZ+0x50], R0 ;  /* 0x00005000020075a7 */ /* 0x00452400080011ff */
[----:B----4-:R-:W-:Y:S05]  /*9ee0*/  @!P0 NANOSLEEP.SYNCS 0x989680 ;  /* 0x009896800000895d */ /* 0x010fea0003900000 */
[----:B------:R-:W4:Y:S02]  /*9ef0*/  @!P0 SYNCS.PHASECHK.TRANS64 P0, [R2+URZ+0x50], R0 ;  /* 0x00005000020085a7 */ /* 0x000f2400080010ff */
[----:B----4-:R-:W-:Y:S05]  /*9f00*/  @!P0 BRA `(.L_x_115) ;  /* 0xfffffffc00f08947 */ /* 0x010fea000383ffff */
[----:B------:R-:W-:Y:S05]  /*9f10*/  BRA `(.L_x_114) ;  /* 0xffffffcc00987947 */ /* 0x000fea000383ffff */
.L_x_123:
[----:B--2---:R2:W4:Y:S02]  /*9f20*/  SYNCS.PHASECHK.TRANS64.TRYWAIT P0, [R0+URZ+0x50], R6 ;  /* 0x00005006000075a7 */ /* 0x00452400080011ff */
[----:B----4-:R-:W-:Y:S05]  /*9f30*/  @!P0 NANOSLEEP.SYNCS 0x989680 ;  /* 0x009896800000895d */ /* 0x010fea0003900000 */
[----:B------:R-:W4:Y:S02]  /*9f40*/  @!P0 SYNCS.PHASECHK.TRANS64 P0, [R0+URZ+0x50], R6 ;  /* 0x00005006000085a7 */ /* 0x000f2400080010ff */
[----:B----4-:R-:W-:Y:S05]  /*9f50*/  @!P0 BRA `(.L_x_123) ;  /* 0xfffffffc00f08947 */ /* 0x010fea000383ffff */
[----:B------:R-:W-:Y:S05]  /*9f60*/  BRA `(.L_x_122) ;  /* 0xffffffd800987947 */ /* 0x000fea000383ffff */
.L_x_131:
[----:B--2---:R2:W4:Y:S02]  /*9f70*/  SYNCS.PHASECHK.TRANS64.TRYWAIT P0, [R0+URZ+0x50], R5 ;  /* 0x00005005000075a7 */ /* 0x00452400080011ff */
[----:B----4-:R-:W-:Y:S05]  /*9f80*/  @!P0 NANOSLEEP.SYNCS 0x989680 ;  /* 0x009896800000895d */ /* 0x010fea0003900000 */
[----:B------:R-:W4:Y:S02]  /*9f90*/  @!P0 SYNCS.PHASECHK.TRANS64 P0, [R0+URZ+0x50], R5 ;  /* 0x00005005000085a7 */ /* 0x000f2400080010ff */
[----:B----4-:R-:W-:Y:S05]  /*9fa0*/  @!P0 BRA `(.L_x_131) ;  /* 0xfffffffc00f08947 */ /* 0x010fea000383ffff */
[----:B------:R-:W-:Y:S05]  /*9fb0*/  BRA `(.L_x_130) ;  /* 0xffffffe400987947 */ /* 0x000fea000383ffff */
        .weak           $__internal_0_$__cuda_sm10x_tcgen05_guardrail_trap_col_being_dealloced_not_returned_by_alloc
        .type           $__internal_0_$__cuda_sm10x_tcgen05_guardrail_trap_col_being_dealloced_not_returned_by_alloc,@function
        .size           $__internal_0_$__cuda_sm10x_tcgen05_guardrail_trap_col_being_dealloced_not_returned_by_alloc,($__internal_1_$__cuda_sm10x_tcgen05_guardrail_trap_phase_invalid_during_alloc - $__internal_0_$__cuda_sm10x_tcgen05_guardrail_trap_col_being_dealloced_not_returned_by_alloc)
$__internal_0_$__cuda_sm10x_tcgen05_guardrail_trap_col_being_dealloced_not_returned_by_alloc:
[----:B------:R-:W-:Y:S05]  /*9fc0*/  BPT.TRAP 0x1 ;  /* 0x000000040000795c */ /* 0x000fea0000300000 */
[----:B------:R-:W-:-:S04]  /*9fd0*/  HFMA2 R3, -RZ, RZ, 0, 0 ;  /* 0x00000000ff037431 */ /* 0x000fc800000001ff */
[----:B------:R-:W-:Y:S05]  /*9fe0*/  RET.REL.NODEC R2 `(_ZN7cutlass13device_kernelINS_4gemm6kernel13GemmUniversalIN4cute5tupleIJiiiiEEENS1_10collective13CollectiveMmaINS1_46MainloopSm100TmaUmmaWarpSpecializedBlockScaledILi5ELi2ELi2ENS5_IJNS4_1CILi1EEENSA_ILi4EEESB_EEEEENS5_IJNSA_ILi128EEESF_SF_EEENS5_IJNS_12float_e4m3_tENS_13float_ue8m0_tEEEENS5_IJNS5_IJlSB_lEEENS4_6LayoutINS5_IJNS5_IJNS5_IJNSA_ILi32EEESC_EEEiEEESO_NS5_IJSB_iEEEEEENS5_IJNS5_IJNS5_IJNSA_ILi16EEESC_EEEiEEENS5_IJNS5_IJNSA_ILi0EEESB_EEENSA_ILi512EEEEEENS5_IJSU_iEEEEEEEEEEESJ_S11_NS4_8TiledMMAINS4_8MMA_AtomIJNS4_21SM100_MMA_MXF8F6F4_SSISH_SH_fSI_Li128ELi128ELNS4_4UMMA5MajorE0ELS16_0ELNS15_7ScaleInE0ELS17_0EEEEEENSL_INS5_IJSB_SB_SB_EEENS5_IJSU_SU_SU_EEEEENS5_IJNS4_10UnderscoreES1D_S1D_EEEEENS5_IJNS4_23SM90_TMA_LOAD_MULTICASTES1G_EEENS5_IJNS4_14ComposedLayoutINS4_7SwizzleILi3ELi4ELi3EEENS4_18smem_ptr_flag_bitsILi8EEENSL_INS5_IJNSA_ILi8EEESF_EEENS5_IJSF_SB_EEEEEEENSL_INS5_IJNS5_IJNS5_IJSN_SB_EEENS5_IJSM_SB_EEEEEESB_NS5_IJSC_SB_EEEEEENS5_IJNS5_IJNS5_IJSS_SW_EEESV_EEESU_NS5_IJSB_SW_EEEEEEEEEEEvNS4_8identityENS5_IJNS4_13SM90_TMA_LOADES24_EEES22_vS23_EENS_8epilogue10collective18CollectiveEpilogueINS27_23Sm100TmaWarpSpecializedILi4ELi2ELi32ELb1ELb0EEEJSG_NS5_IJNSL_ISF_SB_EENSL_ISM_SB_EEEEENS_10bfloat16_tESK_S2F_SK_NS27_6fusion15FusionCallbacksIS2B_NS2G_17LinearCombinationIS2F_fS2F_fLNS_15FloatRoundStyleE2EEESG_S2E_JEEENS4_5SM1004TMEM4LOAD26SM100_TMEM_LOAD_32dp32b32xES24_NS1I_INS1J_ILi2ELi4ELi3EEENS1L_ILi16EEENSL_INS5_IJS1N_SM_EEES1T_EEEENS4_39AutoVectorizingCopyWithAssumedAlignmentILi128EEENS4_14SM90_TMA_STOREES2U_S2W_S2W_EEEvvEEEEvNT_6ParamsE) ;  /* 0xffffff6002047950 */ /* 0x000fea0003c3ffff */
        .weak           $__internal_1_$__cuda_sm10x_tcgen05_guardrail_trap_phase_invalid_during_alloc
        .type           $__internal_1_$__cuda_sm10x_tcgen05_guardrail_trap_phase_invalid_during_alloc,@function
        .size           $__internal_1_$__cuda_sm10x_tcgen05_guardrail_trap_phase_invalid_during_alloc,($__internal_2_$__cuda_sm10x_tcgen05_guardrail_trap_unallocated_columns_being_dealloced - $__internal_1_$__cuda_sm10x_tcgen05_guardrail_trap_phase_invalid_during_alloc)
$__internal_1_$__cuda_sm10x_tcgen05_guardrail_trap_phase_invalid_during_alloc:
[----:B------:R-:W-:Y:S05]  /*9ff0*/  BPT.TRAP 0x1 ;  /* 0x000000040000795c */ /* 0x000fea0000300000 */
[----:B------:R-:W-:-:S04]  /*a000*/  MOV R3, 0x0 ;  /* 0x0000000000037802 */ /* 0x000fc80000000f00 */
[----:B------:R-:W-:Y:S05]  /*a010*/  RET.REL.NODEC R2 `(_ZN7cutlass13device_kernelINS_4gemm6kernel13GemmUniversalIN4cute5tupleIJiiiiEEENS1_10collective13CollectiveMmaINS1_46MainloopSm100TmaUmmaWarpSpecializedBlockScaledILi5ELi2ELi2ENS5_IJNS4_1CILi1EEENSA_ILi4EEESB_EEEEENS5_IJNSA_ILi128EEESF_SF_EEENS5_IJNS_12float_e4m3_tENS_13float_ue8m0_tEEEENS5_IJNS5_IJlSB_lEEENS4_6LayoutINS5_IJNS5_IJNS5_IJNSA_ILi32EEESC_EEEiEEESO_NS5_IJSB_iEEEEEENS5_IJNS5_IJNS5_IJNSA_ILi16EEESC_EEEiEEENS5_IJNS5_IJNSA_ILi0EEESB_EEENSA_ILi512EEEEEENS5_IJSU_iEEEEEEEEEEESJ_S11_NS4_8TiledMMAINS4_8MMA_AtomIJNS4_21SM100_MMA_MXF8F6F4_SSISH_SH_fSI_Li128ELi128ELNS4_4UMMA5MajorE0ELS16_0ELNS15_7ScaleInE0ELS17_0EEEEEENSL_INS5_IJSB_SB_SB_EEENS5_IJSU_SU_SU_EEEEENS5_IJNS4_10UnderscoreES1D_S1D_EEEEENS5_IJNS4_23SM90_TMA_LOAD_MULTICASTES1G_EEENS5_IJNS4_14ComposedLayoutINS4_7SwizzleILi3ELi4ELi3EEENS4_18smem_ptr_flag_bitsILi8EEENSL_INS5_IJNSA_ILi8EEESF_EEENS5_IJSF_SB_EEEEEEENSL_INS5_IJNS5_IJNS5_IJSN_SB_EEENS5_IJSM_SB_EEEEEESB_NS5_IJSC_SB_EEEEEENS5_IJNS5_IJNS5_IJSS_SW_EEESV_EEESU_NS5_IJSB_SW_EEEEEEEEEEEvNS4_8identityENS5_IJNS4_13SM90_TMA_LOADES24_EEES22_vS23_EENS_8epilogue10collective18CollectiveEpilogueINS27_23Sm100TmaWarpSpecializedILi4ELi2ELi32ELb1ELb0EEEJSG_NS5_IJNSL_ISF_SB_EENSL_ISM_SB_EEEEENS_10bfloat16_tESK_S2F_SK_NS27_6fusion15FusionCallbacksIS2B_NS2G_17LinearCombinationIS2F_fS2F_fLNS_15FloatRoundStyleE2EEESG_S2E_JEEENS4_5SM1004TMEM4LOAD26SM100_TMEM_LOAD_32dp32b32xES24_NS1I_INS1J_ILi2ELi4ELi3EEENS1L_ILi16EEENSL_INS5_IJS1N_SM_EEES1T_EEEENS4_39AutoVectorizingCopyWithAssumedAlignmentILi128EEENS4_14SM90_TMA_STOREES2U_S2W_S2W_EEEvvEEEEvNT_6ParamsE) ;  /* 0xffffff5c02f87950 */ /* 0x000fea0003c3ffff */
        .weak           $__internal_2_$__cuda_sm10x_tcgen05_guardrail_trap_unallocated_columns_being_dealloced
        .type           $__internal_2_$__cuda_sm10x_tcgen05_guardrail_trap_unallocated_columns_being_dealloced,@function
        .size           $__internal_2_$__cuda_sm10x_tcgen05_guardrail_trap_unallocated_columns_being_dealloced,(.L_x_184 - $__internal_2_$__cuda_sm10x_tcgen05_guardrail_trap_unallocated_columns_being_dealloced)
$__internal_2_$__cuda_sm10x_tcgen05_guardrail_trap_unallocated_columns_being_dealloced:
[----:B------:R-:W-:Y:S05]  /*a020*/  BPT.TRAP 0x1 ;  /* 0x000000040000795c */ /* 0x000fea0000300000 */
[----:B------:R-:W-:-:S04]  /*a030*/  HFMA2 R3, -RZ, RZ, 0, 0 ;  /* 0x00000000ff037431 */ /* 0x000fc800000001ff */
[----:B------:R-:W-:Y:S05]  /*a040*/  RET.REL.NODEC R2 `(_ZN7cutlass13device_kernelINS_4gemm6kernel13GemmUniversalIN4cute5tupleIJiiiiEEENS1_10collective13CollectiveMmaINS1_46MainloopSm100TmaUmmaWarpSpecializedBlockScaledILi5ELi2ELi2ENS5_IJNS4_1CILi1EEENSA_ILi4EEESB_EEEEENS5_IJNSA_ILi128EEESF_SF_EEENS5_IJNS_12float_e4m3_tENS_13float_ue8m0_tEEEENS5_IJNS5_IJlSB_lEEENS4_6LayoutINS5_IJNS5_IJNS5_IJNSA_ILi32EEESC_EEEiEEESO_NS5_IJSB_iEEEEEENS5_IJNS5_IJNS5_IJNSA_ILi16EEESC_EEEiEEENS5_IJNS5_IJNSA_ILi0EEESB_EEENSA_ILi512EEEEEENS5_IJSU_iEEEEEEEEEEESJ_S11_NS4_8TiledMMAINS4_8MMA_AtomIJNS4_21SM100_MMA_MXF8F6F4_SSISH_SH_fSI_Li128ELi128ELNS4_4UMMA5MajorE0ELS16_0ELNS15_7ScaleInE0ELS17_0EEEEEENSL_INS5_IJSB_SB_SB_EEENS5_IJSU_SU_SU_EEEEENS5_IJNS4_10UnderscoreES1D_S1D_EEEEENS5_IJNS4_23SM90_TMA_LOAD_MULTICASTES1G_EEENS5_IJNS4_14ComposedLayoutINS4_7SwizzleILi3ELi4ELi3EEENS4_18smem_ptr_flag_bitsILi8EEENSL_INS5_IJNSA_ILi8EEESF_EEENS5_IJSF_SB_EEEEEEENSL_INS5_IJNS5_IJNS5_IJSN_SB_EEENS5_IJSM_SB_EEEEEESB_NS5_IJSC_SB_EEEEEENS5_IJNS5_IJNS5_IJSS_SW_EEESV_EEESU_NS5_IJSB_SW_EEEEEEEEEEEvNS4_8identityENS5_IJNS4_13SM90_TMA_LOADES24_EEES22_vS23_EENS_8epilogue10collective18CollectiveEpilogueINS27_23Sm100TmaWarpSpecializedILi4ELi2ELi32ELb1ELb0EEEJSG_NS5_IJNSL_ISF_SB_EENSL_ISM_SB_EEEEENS_10bfloat16_tESK_S2F_SK_NS27_6fusion15FusionCallbacksIS2B_NS2G_17LinearCombinationIS2F_fS2F_fLNS_15FloatRoundStyleE2EEESG_S2E_JEEENS4_5SM1004TMEM4LOAD26SM100_TMEM_LOAD_32dp32b32xES24_NS1I_INS1J_ILi2ELi4ELi3EEENS1L_ILi16EEENSL_INS5_IJS1N_SM_EEES1T_EEEENS4_39AutoVectorizingCopyWithAssumedAlignmentILi128EEENS4_14SM90_TMA_STOREES2U_S2W_S2W_EEEvvEEEEvNT_6ParamsE) ;  /* 0xffffff5c02ec7950 */ /* 0x000fea0003c3ffff */
.L_x_183:
[----:B------:R-:W-:-:S00]  /*a050*/  BRA `(.L_x_183) ;  /* 0xfffffffc00fc7947 */ /* 0x000fc0000383ffff */
[----:B------:R-:W-:-:S00]  /*a060*/  NOP ;  /* 0x0000000000007918 */ /* 0x000fc00000000000 */
        /* <DEDUP_REMOVED lines=9> */
.L_x_184:


//--------------------- .nv.global.init           --------------------------
	.section	.nv.global.init,"aw",@progbits
.nv.global.init:
	.type		$str$27,@object
	.size		$str$27,($str$28 - $str$27)
$str$27:
        /*0000*/ 	.byte	0x28, 0x61, 0x64, 0x64, 0x72, 0x65, 0x73, 0x73, 0x20, 0x26, 0x20, 0x6d, 0x61, 0x73, 0x6b, 0x29
        /*0010*/ 	.byte	0x20, 0x3d, 0x3d, 0x20, 0x30, 0x00
	.type		$str$28,@object
	.size		$str$28,($str$26 - $str$28)
$str$28:
        /*0016*/ 	.byte	0x2f, 0x74, 0x6d, 0x70, 0x2f, 0x63, 0x75, 0x74, 0x6c, 0x61, 0x73, 0x73, 0x5f, 0x73, 0x77, 0x65
        /*0026*/ 	.byte	0x65, 0x70, 0x5f, 0x73, 0x72, 0x63, 0x2f, 0x69, 0x6e, 0x63, 0x6c, 0x75, 0x64, 0x65, 0x2f, 0x63
        /*0036*/ 	.byte	0x75, 0x74, 0x65, 0x2f, 0x70, 0x6f, 0x69, 0x6e, 0x74, 0x65, 0x72, 0x5f, 0x66, 0x6c, 0x61, 0x67
        /*0046*/ 	.byte	0x67, 0x65, 0x64, 0x2e, 0x68, 0x70, 0x70, 0x00
	.type		$str$26,@object
	.size		$str$26,($str$25 - $str$26)
$str$26:
        /*004e*/ 	.byte	0x2f, 0x74, 0x6d, 0x70, 0x2f, 0x63, 0x75, 0x74, 0x6c, 0x61, 0x73, 0x73, 0x5f, 0x73, 0x77, 0x65
        /*005e*/ 	.byte	0x65, 0x70, 0x5f, 0x73, 0x72, 0x63, 0x2f, 0x69, 0x6e, 0x63, 0x6c, 0x75, 0x64, 0x65, 0x2f, 0x63
        /*006e*/ 	.byte	0x75, 0x74, 0x65, 0x2f, 0x61, 0x74, 0x6f, 0x6d, 0x2f, 0x63, 0x6f, 0x70, 0x79, 0x5f, 0x74, 0x72
        /*007e*/ 	.byte	0x61, 0x69, 0x74, 0x73, 0x5f, 0x73, 0x6d, 0x31, 0x30, 0x30, 0x2e, 0x68, 0x70, 0x70, 0x00
	.type		$str$25,@object
	.size		$str$25,(__unnamed_1 - $str$25)
$str$25:
        /*008d*/ 	.byte	0x28, 0x28, 0x75, 0x69, 0x6e, 0x74, 0x33, 0x32, 0x5f, 0x74, 0x28, 0x74, 0x68, 0x72, 0x65, 0x61
        /*009d*/ 	.byte	0x64, 0x49, 0x64, 0x78, 0x2e, 0x78, 0x29, 0x20, 0x2f, 0x20, 0x33, 0x32, 0x29, 0x20, 0x25, 0x20
        /*00ad*/ 	.byte	0x34, 0x29, 0x20, 0x3d, 0x3d, 0x20, 0x28, 0x28, 0x28, 0x74, 0x6d, 0x65, 0x6d, 0x5f, 0x61, 0x64
        /*00bd*/ 	.byte	0x64, 0x72, 0x20, 0x3e, 0x3e, 0x20, 0x31, 0x36, 0x29, 0x20, 0x2f, 0x20, 0x33, 0x32, 0x29, 0x20
        /*00cd*/ 	.byte	0x25, 0x20, 0x34, 0x29, 0x00
	.type		__unnamed_1,@object
	.size		__unnamed_1,(__unnamed_2 - __unnamed_1)
__unnamed_1:
        /*00d2*/ 	.byte	0x61, 0x75, 0x74, 0x6f, 0x20, 0x63, 0x75, 0x74, 0x65, 0x3a, 0x3a, 0x61, 0x73, 0x5f, 0x70, 0x6f
        /* <DEDUP_REMOVED lines=24> */
        /*0262*/ 	.byte	0x34, 0x30, 0x39, 0x36, 0x3e, 0x3e, 0x3e, 0x3e, 0x5d, 0x00
	.type		__unnamed_2,@object
	.size		__unnamed_2,(.L_2 - __unnamed_2)
__unnamed_2:
        /* <DEDUP_REMOVED lines=42> */
        /*050c*/ 	.byte	0x3e, 0x3e, 0x5d, 0x00
.L_2:


//--------------------- .nv.shared._ZN7cutlass13device_kernelINS_4gemm6kernel13GemmUniversalIN4cute5tupleIJiiiiEEENS1_10collective13CollectiveMmaINS1_46MainloopSm100TmaUmmaWarpSpecializedBlockScaledILi5ELi2ELi2ENS5_IJNS4_1CILi1EEENSA_ILi4EEESB_EEEEENS5_IJNSA_ILi128EEESF_SF_EEENS5_IJNS_12float_e4m3_tENS_13float_ue8m0_tEEEENS5_IJNS5_IJlSB_lEEENS4_6LayoutINS5_IJNS5_IJNS5_IJNSA_ILi32EEESC_EEEiEEESO_NS5_IJSB_iEEEEEENS5_IJNS5_IJNS5_IJNSA_ILi16EEESC_EEEiEEENS5_IJNS5_IJNSA_ILi0EEESB_EEENSA_ILi512EEEEEENS5_IJSU_iEEEEEEEEEEESJ_S11_NS4_8TiledMMAINS4_8MMA_AtomIJNS4_21SM100_MMA_MXF8F6F4_SSISH_SH_fSI_Li128ELi128ELNS4_4UMMA5MajorE0ELS16_0ELNS15_7ScaleInE0ELS17_0EEEEEENSL_INS5_IJSB_SB_SB_EEENS5_IJSU_SU_SU_EEEEENS5_IJNS4_10UnderscoreES1D_S1D_EEEEENS5_IJNS4_23SM90_TMA_LOAD_MULTICASTES1G_EEENS5_IJNS4_14ComposedLayoutINS4_7SwizzleILi3ELi4ELi3EEENS4_18smem_ptr_flag_bitsILi8EEENSL_INS5_IJNSA_ILi8EEESF_EEENS5_IJSF_SB_EEEEEEENSL_INS5_IJNS5_IJNS5_IJSN_SB_EEENS5_IJSM_SB_EEEEEESB_NS5_IJSC_SB_EEEEEENS5_IJNS5_IJNS5_IJSS_SW_EEESV_EEESU_NS5_IJSB_SW_EEEEEEEEEEEvNS4_8identityENS5_IJNS4_13SM90_TMA_LOADES24_EEES22_vS23_EENS_8epilogue10collective18CollectiveEpilogueINS27_23Sm100TmaWarpSpecializedILi4ELi2ELi32ELb1ELb0EEEJSG_NS5_IJNSL_ISF_SB_EENSL_ISM_SB_EEEEENS_10bfloat16_tESK_S2F_SK_NS27_6fusion15FusionCallbacksIS2B_NS2G_17LinearCombinationIS2F_fS2F_fLNS_15FloatRoundStyleE2EEESG_S2E_JEEENS4_5SM1004TMEM4LOAD26SM100_TMEM_LOAD_32dp32b32xES24_NS1I_INS1J_ILi2ELi4ELi3EEENS1L_ILi16EEENSL_INS5_IJS1N_SM_EEES1T_EEEENS4_39AutoVectorizingCopyWithAssumedAlignmentILi128EEENS4_14SM90_TMA_STOREES2U_S2W_S2W_EEEvvEEEEvNT_6ParamsE --------------------------
	.section	.nv.shared._ZN7cutlass13device_kernelINS_4gemm6kernel13GemmUniversalIN4cute5tupleIJiiiiEEENS1_10collective13CollectiveMmaINS1_46MainloopSm100TmaUmmaWarpSpecializedBlockScaledILi5ELi2ELi2ENS5_IJNS4_1CILi1EEENSA_ILi4EEESB_EEEEENS5_IJNSA_ILi128EEESF_SF_EEENS5_IJNS_12float_e4m3_tENS_13float_ue8m0_tEEEENS5_IJNS5_IJlSB_lEEENS4_6LayoutINS5_IJNS5_IJNS5_IJNSA_ILi32EEESC_EEEiEEESO_NS5_IJSB_iEEEEEENS5_IJNS5_IJNS5_IJNSA_ILi16EEESC_EEEiEEENS5_IJNS5_IJNSA_ILi0EEESB_EEENSA_ILi512EEEEEENS5_IJSU_iEEEEEEEEEEESJ_S11_NS4_8TiledMMAINS4_8MMA_AtomIJNS4_21SM100_MMA_MXF8F6F4_SSISH_SH_fSI_Li128ELi128ELNS4_4UMMA5MajorE0ELS16_0ELNS15_7ScaleInE0ELS17_0EEEEEENSL_INS5_IJSB_SB_SB_EEENS5_IJSU_SU_SU_EEEEENS5_IJNS4_10UnderscoreES1D_S1D_EEEEENS5_IJNS4_23SM90_TMA_LOAD_MULTICASTES1G_EEENS5_IJNS4_14ComposedLayoutINS4_7SwizzleILi3ELi4ELi3EEENS4_18smem_ptr_flag_bitsILi8EEENSL_INS5_IJNSA_ILi8EEESF_EEENS5_IJSF_SB_EEEEEEENSL_INS5_IJNS5_IJNS5_IJSN_SB_EEENS5_IJSM_SB_EEEEEESB_NS5_IJSC_SB_EEEEEENS5_IJNS5_IJNS5_IJSS_SW_EEESV_EEESU_NS5_IJSB_SW_EEEEEEEEEEEvNS4_8identityENS5_IJNS4_13SM90_TMA_LOADES24_EEES22_vS23_EENS_8epilogue10collective18CollectiveEpilogueINS27_23Sm100TmaWarpSpecializedILi4ELi2ELi32ELb1ELb0EEEJSG_NS5_IJNSL_ISF_SB_EENSL_ISM_SB_EEEEENS_10bfloat16_tESK_S2F_SK_NS27_6fusion15FusionCallbacksIS2B_NS2G_17LinearCombinationIS2F_fS2F_fLNS_15FloatRoundStyleE2EEESG_S2E_JEEENS4_5SM1004TMEM4LOAD26SM100_TMEM_LOAD_32dp32b32xES24_NS1I_INS1J_ILi2ELi4ELi3EEENS1L_ILi16EEENSL_INS5_IJS1N_SM_EEES1T_EEEENS4_39AutoVectorizingCopyWithAssumedAlignmentILi128EEENS4_14SM90_TMA_STOREES2U_S2W_S2W_EEEvvEEEEvNT_6ParamsE,"aw",@nobits
	.sectionflags	@""
	.align	16
	.zero		1024


//--------------------- .nv.shared.reserved.0     --------------------------
	.section	.nv.shared.reserved.0,"aw",@nobits
	.weak		__nv_reservedSMEM_offset_0_alias
	.size		__nv_reservedSMEM_offset_0_alias, 0, 64
	.other		__nv_reservedSMEM_offset_0_alias,@"STO_CUDA_RESERVED_SHARED STV_DEFAULT"
__nv_reservedSMEM_offset_0_alias:
	.zero		0
.nv.shared.reserved.0:
	.zero		64
	.weak		__nv_reservedSMEM_tcgen05_partition
	.type		__nv_reservedSMEM_tcgen05_partition,@object
	.size		__nv_reservedSMEM_tcgen05_partition,(.L_0 - __nv_reservedSMEM_tcgen05_partition)
__nv_reservedSMEM_tcgen05_partition:
	.zero		32
.L_0:


//--------------------- .nv.global                --------------------------
	.section	.nv.global,"aw",@nobits
.nv.global:
	.type		_ZN40_INTERNAL_9525bd9f_4_k_cu_e73e017e_350994cute1_E,@object
	.size		_ZN40_INTERNAL_9525bd9f_4_k_cu_e73e017e_350994cute1_E,(_ZN40_INTERNAL_9525bd9f_4_k_cu_e73e017e_350994cuda3std3__45__cpo6cbeginE - _ZN40_INTERNAL_9525bd9f_4_k_cu_e73e017e_350994cute1_E)
_ZN40_INTERNAL_9525bd9f_4_k_cu_e73e017e_350994cute1_E:
	.zero		1
	.type		_ZN40_INTERNAL_9525bd9f_4_k_cu_e73e017e_350994cuda3std3__45__cpo6cbeginE,@object
	.size		_ZN40_INTERNAL_9525bd9f_4_k_cu_e73e017e_350994cuda3std3__45__cpo6cbeginE,(_ZN40_INTERNAL_9525bd9f_4_k_cu_e73e017e_350994cuda3std3__48in_placeE - _ZN40_INTERNAL_9525bd9f_4_k_cu_e73e017e_350994cuda3std3__45__cpo6cbeginE)
_ZN40_INTERNAL_9525bd9f_4_k_cu_e73e017e_350994cuda3std3__45__cpo6cbeginE:
	.zero		1
	.type		_ZN40_INTERNAL_9525bd9f_4_k_cu_e73e017e_350994cuda3std3__48in_placeE,@object
	.size		_ZN40_INTERNAL_9525bd9f_4_k_cu_e73e017e_350994cuda3std3__48in_placeE,(_ZN40_INTERNAL_9525bd9f_4_k_cu_e73e017e_350994cuda3std6ranges3__45__cpo9iter_moveE - _ZN40_INTERNAL_9525bd9f_4_k_cu_e73e017e_350994cuda3std3__48in_placeE)
_ZN40_INTERNAL_9525bd9f_4_k_cu_e73e017e_350994cuda3std3__48in_placeE:
	.zero		1
	.type		_ZN40_INTERNAL_9525bd9f_4_k_cu_e73e017e_350994cuda3std6ranges3__45__cpo9iter_moveE,@object
	.size		_ZN40_INTERNAL_9525bd9f_4_k_cu_e73e017e_350994cuda3std6ranges3__45__cpo9iter_moveE,(_ZN40_INTERNAL_9525bd9f_4_k_cu_e73e017e_350994cuda3std3__45__cpo5beginE - _ZN40_INTERNAL_9525bd9f_4_k_cu_e73e017e_350994cuda3std6ranges3__45__cpo9iter_moveE)
_ZN40_INTERNAL_9525bd9f_4_k_cu_e73e017e_350994cuda3std6ranges3__45__cpo9iter_moveE:
	.zero		1
	.type		_ZN40_INTERNAL_9525bd9f_4_k_cu_e73e017e_350994cuda3std3__45__cpo5beginE,@object
	.size		_ZN40_INTERNAL_9525bd9f_4_k_cu_e73e017e_350994cuda3std3__45__cpo5beginE,(_ZN40_INTERNAL_9525bd9f_4_k_cu_e73e017e_350994cuda3std3__442_GLOBAL__N__9525bd9f_4_k_cu_e73e017e_350996ignoreE - _ZN40_INTERNAL_9525bd9f_4_k_cu_e73e017e_350994cuda3std3__45__cpo5beginE)
_ZN40_INTERNAL_9525bd9f_4_k_cu_e73e017e_350994cuda3std3__45__cpo5beginE:
	.zero		1
	.type		_ZN40_INTERNAL_9525bd9f_4_k_cu_e73e017e_350994cuda3std3__442_GLOBAL__N__9525bd9f_4_k_cu_e73e017e_350996ignoreE,@object
	.size		_ZN40_INTERNAL_9525bd9f_4_k_cu_e73e017e_350994cuda3std3__442_GLOBAL__N__9525bd9f_4_k_cu_e73e017e_350996ignoreE,(_ZN40_INTERNAL_9525bd9f_4_k_cu_e73e017e_350994cute7productE - _ZN40_INTERNAL_9525bd9f_4_k_cu_e73e017e_350994cuda3std3__442_GLOBAL__N__9525bd9f_4_k_cu_e73e017e_350996ignoreE)
_ZN40_INTERNAL_9525bd9f_4_k_cu_e73e017e_350994cuda3std3__442_GLOBAL__N__9525bd9f_4_k_cu_e73e017e_350996ignoreE:
	.zero		1
	.type		_ZN40_INTERNAL_9525bd9f_4_k_cu_e73e017e_350994cute7productE,@object
	.size		_ZN40_INTERNAL_9525bd9f_4_k_cu_e73e017e_350994cute7productE,(_ZN40_INTERNAL_9525bd9f_4_k_cu_e73e017e_350994cuda3std3__45__cpo3endE - _ZN40_INTERNAL_9525bd9f_4_k_cu_e73e017e_350994cute7productE)
_ZN40_INTERNAL_9525bd9f_4_k_cu_e73e017e_350994cute7productE:
	.zero		1
	.type		_ZN40_INTERNAL_9525bd9f_4_k_cu_e73e017e_350994cuda3std3__45__cpo3endE,@object
	.size		_ZN40_INTERNAL_9525bd9f_4_k_cu_e73e017e_350994cuda3std3__45__cpo3endE,(_ZN40_INTERNAL_9525bd9f_4_k_cu_e73e017e_350994cuda3std3__419piecewise_constructE - _ZN40_INTERNAL_9525bd9f_4_k_cu_e73e017e_350994cuda3std3__45__cpo3endE)
_ZN40_INTERNAL_9525bd9f_4_k_cu_e73e017e_350994cuda3std3__45__cpo3endE:
	.zero		1
	.type		_ZN40_INTERNAL_9525bd9f_4_k_cu_e73e017e_350994cuda3std3__419piecewise_constructE,@object
	.size		_ZN40_INTERNAL_9525bd9f_4_k_cu_e73e017e_350994cuda3std3__419piecewise_constructE,(_ZN40_INTERNAL_9525bd9f_4_k_cu_e73e017e_350994cuda3std3__45__cpo4cendE - _ZN40_INTERNAL_9525bd9f_4_k_cu_e73e017e_350994cuda3std3__419piecewise_constructE)
_ZN40_INTERNAL_9525bd9f_4_k_cu_e73e017e_350994cuda3std3__419piecewise_constructE:
	.zero		1
	.type		_ZN40_INTERNAL_9525bd9f_4_k_cu_e73e017e_350994cuda3std3__45__cpo4cendE,@object
	.size		_ZN40_INTERNAL_9525bd9f_4_k_cu_e73e017e_350994cuda3std3__45__cpo4cendE,(_ZN40_INTERNAL_9525bd9f_4_k_cu_e73e017e_350994cuda3std6ranges3__45__cpo4swapE - _ZN40_INTERNAL_9525bd9f_4_k_cu_e73e017e_350994cuda3std3__45__cpo4cendE)
_ZN40_INTERNAL_9525bd9f_4_k_cu_e73e017e_350994cuda3std3__45__cpo4cendE:
	.zero		1
	.type		_ZN40_INTERNAL_9525bd9f_4_k_cu_e73e017e_350994cuda3std6ranges3__45__cpo4swapE,@object
	.size		_ZN40_INTERNAL_9525bd9f_4_k_cu_e73e017e_350994cuda3std6ranges3__45__cpo4swapE,(.L_10 - _ZN40_INTERNAL_9525bd9f_4_k_cu_e73e017e_350994cuda3std6ranges3__45__cpo4swapE)
_ZN40_INTERNAL_9525bd9f_4_k_cu_e73e017e_350994cuda3std6ranges3__45__cpo4swapE:
	.zero		1
.L_10:


//--------------------- .nv.constant0._ZN7cutlass13device_kernelINS_4gemm6kernel13GemmUniversalIN4cute5tupleIJiiiiEEENS1_10collective13CollectiveMmaINS1_46MainloopSm100TmaUmmaWarpSpecializedBlockScaledILi5ELi2ELi2ENS5_IJNS4_1CILi1EEENSA_ILi4EEESB_EEEEENS5_IJNSA_ILi128EEESF_SF_EEENS5_IJNS_12float_e4m3_tENS_13float_ue8m0_tEEEENS5_IJNS5_IJlSB_lEEENS4_6LayoutINS5_IJNS5_IJNS5_IJNSA_ILi32EEESC_EEEiEEESO_NS5_IJSB_iEEEEEENS5_IJNS5_IJNS5_IJNSA_ILi16EEESC_EEEiEEENS5_IJNS5_IJNSA_ILi0EEESB_EEENSA_ILi512EEEEEENS5_IJSU_iEEEEEEEEEEESJ_S11_NS4_8TiledMMAINS4_8MMA_AtomIJNS4_21SM100_MMA_MXF8F6F4_SSISH_SH_fSI_Li128ELi128ELNS4_4UMMA5MajorE0ELS16_0ELNS15_7ScaleInE0ELS17_0EEEEEENSL_INS5_IJSB_SB_SB_EEENS5_IJSU_SU_SU_EEEEENS5_IJNS4_10UnderscoreES1D_S1D_EEEEENS5_IJNS4_23SM90_TMA_LOAD_MULTICASTES1G_EEENS5_IJNS4_14ComposedLayoutINS4_7SwizzleILi3ELi4ELi3EEENS4_18smem_ptr_flag_bitsILi8EEENSL_INS5_IJNSA_ILi8EEESF_EEENS5_IJSF_SB_EEEEEEENSL_INS5_IJNS5_IJNS5_IJSN_SB_EEENS5_IJSM_SB_EEEEEESB_NS5_IJSC_SB_EEEEEENS5_IJNS5_IJNS5_IJSS_SW_EEESV_EEESU_NS5_IJSB_SW_EEEEEEEEEEEvNS4_8identityENS5_IJNS4_13SM90_TMA_LOADES24_EEES22_vS23_EENS_8epilogue10collective18CollectiveEpilogueINS27_23Sm100TmaWarpSpecializedILi4ELi2ELi32ELb1ELb0EEEJSG_NS5_IJNSL_ISF_SB_EENSL_ISM_SB_EEEEENS_10bfloat16_tESK_S2F_SK_NS27_6fusion15FusionCallbacksIS2B_NS2G_17LinearCombinationIS2F_fS2F_fLNS_15FloatRoundStyleE2EEESG_S2E_JEEENS4_5SM1004TMEM4LOAD26SM100_TMEM_LOAD_32dp32b32xES24_NS1I_INS1J_ILi2ELi4ELi3EEENS1L_ILi16EEENSL_INS5_IJS1N_SM_EEES1T_EEEENS4_39AutoVectorizingCopyWithAssumedAlignmentILi128EEENS4_14SM90_TMA_STOREES2U_S2W_S2W_EEEvvEEEEvNT_6ParamsE --------------------------
	.section	.nv.constant0._ZN7cutlass13device_kernelINS_4gemm6kernel13GemmUniversalIN4cute5tupleIJiiiiEEENS1_10collective13CollectiveMmaINS1_46MainloopSm100TmaUmmaWarpSpecializedBlockScaledILi5ELi2ELi2ENS5_IJNS4_1CILi1EEENSA_ILi4EEESB_EEEEENS5_IJNSA_ILi128EEESF_SF_EEENS5_IJNS_12float_e4m3_tENS_13float_ue8m0_tEEEENS5_IJNS5_IJlSB_lEEENS4_6LayoutINS5_IJNS5_IJNS5_IJNSA_ILi32EEESC_EEEiEEESO_NS5_IJSB_iEEEEEENS5_IJNS5_IJNS5_IJNSA_ILi16EEESC_EEEiEEENS5_IJNS5_IJNSA_ILi0EEESB_EEENSA_ILi512EEEEEENS5_IJSU_iEEEEEEEEEEESJ_S11_NS4_8TiledMMAINS4_8MMA_AtomIJNS4_21SM100_MMA_MXF8F6F4_SSISH_SH_fSI_Li128ELi128ELNS4_4UMMA5MajorE0ELS16_0ELNS15_7ScaleInE0ELS17_0EEEEEENSL_INS5_IJSB_SB_SB_EEENS5_IJSU_SU_SU_EEEEENS5_IJNS4_10UnderscoreES1D_S1D_EEEEENS5_IJNS4_23SM90_TMA_LOAD_MULTICASTES1G_EEENS5_IJNS4_14ComposedLayoutINS4_7SwizzleILi3ELi4ELi3EEENS4_18smem_ptr_flag_bitsILi8EEENSL_INS5_IJNSA_ILi8EEESF_EEENS5_IJSF_SB_EEEEEEENSL_INS5_IJNS5_IJNS5_IJSN_SB_EEENS5_IJSM_SB_EEEEEESB_NS5_IJSC_SB_EEEEEENS5_IJNS5_IJNS5_IJSS_SW_EEESV_EEESU_NS5_IJSB_SW_EEEEEEEEEEEvNS4_8identityENS5_IJNS4_13SM90_TMA_LOADES24_EEES22_vS23_EENS_8epilogue10collective18CollectiveEpilogueINS27_23Sm100TmaWarpSpecializedILi4ELi2ELi32ELb1ELb0EEEJSG_NS5_IJNSL_ISF_SB_EENSL_ISM_SB_EEEEENS_10bfloat16_tESK_S2F_SK_NS27_6fusion15FusionCallbacksIS2B_NS2G_17LinearCombinationIS2F_fS2F_fLNS_15FloatRoundStyleE2EEESG_S2E_JEEENS4_5SM1004TMEM4LOAD26SM100_TMEM_LOAD_32dp32b32xES24_NS1I_INS1J_ILi2ELi4ELi3EEENS1L_ILi16EEENSL_INS5_IJS1N_SM_EEES1T_EEEENS4_39AutoVectorizingCopyWithAssumedAlignmentILi128EEENS4_14SM90_TMA_STOREES2U_S2W_S2W_EEEvvEEEEvNT_6ParamsE,"a",@progbits
	.sectionflags	@""
	.align	4
.nv.constant0._ZN7cutlass13device_kernelINS_4gemm6kernel13GemmUniversalIN4cute5tupleIJiiiiEEENS1_10collective13CollectiveMmaINS1_46MainloopSm100TmaUmmaWarpSpecializedBlockScaledILi5ELi2ELi2ENS5_IJNS4_1CILi1EEENSA_ILi4EEESB_EEEEENS5_IJNSA_ILi128EEESF_SF_EEENS5_IJNS_12float_e4m3_tENS_13float_ue8m0_tEEEENS5_IJNS5_IJlSB_lEEENS4_6LayoutINS5_IJNS5_IJNS5_IJNSA_ILi32EEESC_EEEiEEESO_NS5_IJSB_iEEEEEENS5_IJNS5_IJNS5_IJNSA_ILi16EEESC_EEEiEEENS5_IJNS5_IJNSA_ILi0EEESB_EEENSA_ILi512EEEEEENS5_IJSU_iEEEEEEEEEEESJ_S11_NS4_8TiledMMAINS4_8MMA_AtomIJNS4_21SM100_MMA_MXF8F6F4_SSISH_SH_fSI_Li128ELi128ELNS4_4UMMA5MajorE0ELS16_0ELNS15_7ScaleInE0ELS17_0EEEEEENSL_INS5_IJSB_SB_SB_EEENS5_IJSU_SU_SU_EEEEENS5_IJNS4_10UnderscoreES1D_S1D_EEEEENS5_IJNS4_23SM90_TMA_LOAD_MULTICASTES1G_EEENS5_IJNS4_14ComposedLayoutINS4_7SwizzleILi3ELi4ELi3EEENS4_18smem_ptr_flag_bitsILi8EEENSL_INS5_IJNSA_ILi8EEESF_EEENS5_IJSF_SB_EEEEEEENSL_INS5_IJNS5_IJNS5_IJSN_SB_EEENS5_IJSM_SB_EEEEEESB_NS5_IJSC_SB_EEEEEENS5_IJNS5_IJNS5_IJSS_SW_EEESV_EEESU_NS5_IJSB_SW_EEEEEEEEEEEvNS4_8identityENS5_IJNS4_13SM90_TMA_LOADES24_EEES22_vS23_EENS_8epilogue10collective18CollectiveEpilogueINS27_23Sm100TmaWarpSpecializedILi4ELi2ELi32ELb1ELb0EEEJSG_NS5_IJNSL_ISF_SB_EENSL_ISM_SB_EEEEENS_10bfloat16_tESK_S2F_SK_NS27_6fusion15FusionCallbacksIS2B_NS2G_17LinearCombinationIS2F_fS2F_fLNS_15FloatRoundStyleE2EEESG_S2E_JEEENS4_5SM1004TMEM4LOAD26SM100_TMEM_LOAD_32dp32b32xES24_NS1I_INS1J_ILi2ELi4ELi3EEENS1L_ILi16EEENSL_INS5_IJS1N_SM_EEES1T_EEEENS4_39AutoVectorizingCopyWithAssumedAlignmentILi128EEENS4_14SM90_TMA_STOREES2U_S2W_S2W_EEEvvEEEEvNT_6ParamsE:
	.zero		3968


//--------------------- SYMBOLS --------------------------

	.type		.nv.reservedSmem.offset0,@object
	.size		.nv.reservedSmem.offset0,0x4
	.type		.nv.reservedSmem.cap,@object
	.size		.nv.reservedSmem.cap,0x4
	.type		__assertfail,@function
